	.target	sm_90a

	.elftype	@"ET_EXEC"


//--------------------- .note.nv.tkinfo           --------------------------
	.section	.note.nv.tkinfo,"",@"SHT_NOTE"
	.sectionflags	@"SHF_NOTE_NV_TKINFO"
	.tkinfo
        /*0018*/ 	.word	0x00000002
        /*0030*/ 	.string	""
        /*0030*/ 	.string	"ptxas"
        /*0030*/ 	.string	"Cuda compilation tools, release 13.0, V13.0.88"
        /*0030*/ 	.string	"Build cuda_13.0.r13.0/compiler.36424714_0"
        /*0030*/ 	.string	"-arch sm_90a -m 64 "



//--------------------- .note.nv.cuinfo           --------------------------
	.section	.note.nv.cuinfo,"",@"SHT_NOTE"
	.sectionflags	@"SHF_NOTE_NV_CUINFO"
        /*0018*/ 	.short	0x0002
        /*001a*/ 	.short	0x005a
        /*001c*/ 	.short	0x0082
	.zero		2


//--------------------- .nv.info                  --------------------------
	.section	.nv.info,"",@"SHT_CUDA_INFO"
	.align	4


	//----- nvinfo : EIATTR_REGCOUNT
	.align		4
        /*0000*/ 	.byte	0x04, 0x2f
        /*0002*/ 	.short	(.L_12 - .L_11)
	.align		4
.L_11:
        /*0004*/ 	.word	index@(_ZN7cutlass13device_kernelINS_4gemm6kernel13GemmUniversalIN4cute5tupleIJiiiiEEENS1_10collective13CollectiveMmaINS1_40MainloopSm90TmaGmmaWarpSpecializedSparseILi18ENS5_IJNS4_1CILi1EEENSA_ILi2EEESB_EEENS1_32KernelTmaWarpSpecializedPingpongEEENS5_IJNSA_ILi64EEESG_SG_EEENS_10bfloat16_tENS5_IJNS4_6LayoutINS5_IJiNS5_IJSC_iEEEiEEENS5_IJlNS5_IJSB_SC_EEElEEEEENSJ_INS5_IJNS5_IJNS5_IJNSA_ILi8EEESC_NSA_ILi4EEEEEEiEEENS5_IJNS5_IJNSA_ILi16EEESC_SC_EEEiEEEiEEENS5_IJNS5_IJNS5_IJSG_ST_NSA_ILi1024EEEEEENSA_ILi4096EEEEEENS5_IJNS5_IJSB_NSA_ILi512EEENSA_ILi32EEEEEElEEElEEEEEEEESI_NS5_IJlSB_lEEENS4_8TiledMMAINS4_8MMA_AtomIJNS4_4SM904GMMA6SPARSE28GMMA_64x64x32_F32BF16BF16_SSILNS1C_5MajorE0ELS1F_0ELNS1C_7ScaleInE1ELS1G_1ELNS1C_9SparseSelE0EEEEEENSJ_INS5_IJSB_SB_SB_EEENS5_IJNSA_ILi0EEES1L_S1L_EEEEENS5_IJNS4_10UnderscoreES1O_S1O_EEEEENS4_23SM90_TMA_LOAD_MULTICASTENS4_14ComposedLayoutINS4_7SwizzleILi2ELi4ELi3EEENS4_25smem_sparse_ptr_flag_bitsILi2ELi16EEENSJ_INS5_IJNS5_IJSB_SP_EEENS5_IJSC_S12_EEEEEENS5_IJNS5_IJS1L_SG_EEESM_EEEEEEEvNS4_8identityENS4_13SM90_TMA_LOADENS1S_INS1T_ILi3ELi4ELi3EEENS4_18smem_ptr_flag_bitsILi16EEENSJ_INS5_IJSP_SG_EEENS5_IJSG_SB_EEEEEEEvS24_EENS_8epilogue10collective6detail29Sm90TmaWarpSpecializedAdapterINS2F_15DefaultEpilogueIfNS5_IJSB_llEEES2J_NS2E_6thread17LinearCombinationIfLi1EffLNS2K_9ScaleType4KindE0ELNS_15FloatRoundStyleE2EfEENS1_15EpilogueDefaultEEEEEvvEEEEvNT_6ParamsE)
        /*0008*/ 	.word	0x000000a8


	//----- nvinfo : EIATTR_FRAME_SIZE
	.align		4
.L_12:
        /*000c*/ 	.byte	0x04, 0x11
        /*000e*/ 	.short	(.L_14 - .L_13)
	.align		4
.L_13:
        /*0010*/ 	.word	index@(_ZN7cutlass13device_kernelINS_4gemm6kernel13GemmUniversalIN4cute5tupleIJiiiiEEENS1_10collective13CollectiveMmaINS1_40MainloopSm90TmaGmmaWarpSpecializedSparseILi18ENS5_IJNS4_1CILi1EEENSA_ILi2EEESB_EEENS1_32KernelTmaWarpSpecializedPingpongEEENS5_IJNSA_ILi64EEESG_SG_EEENS_10bfloat16_tENS5_IJNS4_6LayoutINS5_IJiNS5_IJSC_iEEEiEEENS5_IJlNS5_IJSB_SC_EEElEEEEENSJ_INS5_IJNS5_IJNS5_IJNSA_ILi8EEESC_NSA_ILi4EEEEEEiEEENS5_IJNS5_IJNSA_ILi16EEESC_SC_EEEiEEEiEEENS5_IJNS5_IJNS5_IJSG_ST_NSA_ILi1024EEEEEENSA_ILi4096EEEEEENS5_IJNS5_IJSB_NSA_ILi512EEENSA_ILi32EEEEEElEEElEEEEEEEESI_NS5_IJlSB_lEEENS4_8TiledMMAINS4_8MMA_AtomIJNS4_4SM904GMMA6SPARSE28GMMA_64x64x32_F32BF16BF16_SSILNS1C_5MajorE0ELS1F_0ELNS1C_7ScaleInE1ELS1G_1ELNS1C_9SparseSelE0EEEEEENSJ_INS5_IJSB_SB_SB_EEENS5_IJNSA_ILi0EEES1L_S1L_EEEEENS5_IJNS4_10UnderscoreES1O_S1O_EEEEENS4_23SM90_TMA_LOAD_MULTICASTENS4_14ComposedLayoutINS4_7SwizzleILi2ELi4ELi3EEENS4_25smem_sparse_ptr_flag_bitsILi2ELi16EEENSJ_INS5_IJNS5_IJSB_SP_EEENS5_IJSC_S12_EEEEEENS5_IJNS5_IJS1L_SG_EEESM_EEEEEEEvNS4_8identityENS4_13SM90_TMA_LOADENS1S_INS1T_ILi3ELi4ELi3EEENS4_18smem_ptr_flag_bitsILi16EEENSJ_INS5_IJSP_SG_EEENS5_IJSG_SB_EEEEEEEvS24_EENS_8epilogue10collective6detail29Sm90TmaWarpSpecializedAdapterINS2F_15DefaultEpilogueIfNS5_IJSB_llEEES2J_NS2E_6thread17LinearCombinationIfLi1EffLNS2K_9ScaleType4KindE0ELNS_15FloatRoundStyleE2EfEENS1_15EpilogueDefaultEEEEEvvEEEEvNT_6ParamsE)
        /*0014*/ 	.word	0x00000000


	//----- nvinfo : EIATTR_MIN_STACK_SIZE
	.align		4
.L_14:
        /*0018*/ 	.byte	0x04, 0x12
        /*001a*/ 	.short	(.L_16 - .L_15)
	.align		4
.L_15:
        /*001c*/ 	.word	index@(_ZN7cutlass13device_kernelINS_4gemm6kernel13GemmUniversalIN4cute5tupleIJiiiiEEENS1_10collective13CollectiveMmaINS1_40MainloopSm90TmaGmmaWarpSpecializedSparseILi18ENS5_IJNS4_1CILi1EEENSA_ILi2EEESB_EEENS1_32KernelTmaWarpSpecializedPingpongEEENS5_IJNSA_ILi64EEESG_SG_EEENS_10bfloat16_tENS5_IJNS4_6LayoutINS5_IJiNS5_IJSC_iEEEiEEENS5_IJlNS5_IJSB_SC_EEElEEEEENSJ_INS5_IJNS5_IJNS5_IJNSA_ILi8EEESC_NSA_ILi4EEEEEEiEEENS5_IJNS5_IJNSA_ILi16EEESC_SC_EEEiEEEiEEENS5_IJNS5_IJNS5_IJSG_ST_NSA_ILi1024EEEEEENSA_ILi4096EEEEEENS5_IJNS5_IJSB_NSA_ILi512EEENSA_ILi32EEEEEElEEElEEEEEEEESI_NS5_IJlSB_lEEENS4_8TiledMMAINS4_8MMA_AtomIJNS4_4SM904GMMA6SPARSE28GMMA_64x64x32_F32BF16BF16_SSILNS1C_5MajorE0ELS1F_0ELNS1C_7ScaleInE1ELS1G_1ELNS1C_9SparseSelE0EEEEEENSJ_INS5_IJSB_SB_SB_EEENS5_IJNSA_ILi0EEES1L_S1L_EEEEENS5_IJNS4_10UnderscoreES1O_S1O_EEEEENS4_23SM90_TMA_LOAD_MULTICASTENS4_14ComposedLayoutINS4_7SwizzleILi2ELi4ELi3EEENS4_25smem_sparse_ptr_flag_bitsILi2ELi16EEENSJ_INS5_IJNS5_IJSB_SP_EEENS5_IJSC_S12_EEEEEENS5_IJNS5_IJS1L_SG_EEESM_EEEEEEEvNS4_8identityENS4_13SM90_TMA_LOADENS1S_INS1T_ILi3ELi4ELi3EEENS4_18smem_ptr_flag_bitsILi16EEENSJ_INS5_IJSP_SG_EEENS5_IJSG_SB_EEEEEEEvS24_EENS_8epilogue10collective6detail29Sm90TmaWarpSpecializedAdapterINS2F_15DefaultEpilogueIfNS5_IJSB_llEEES2J_NS2E_6thread17LinearCombinationIfLi1EffLNS2K_9ScaleType4KindE0ELNS_15FloatRoundStyleE2EfEENS1_15EpilogueDefaultEEEEEvvEEEEvNT_6ParamsE)
        /*0020*/ 	.word	0x00000000
.L_16:


//--------------------- .nv.compat                --------------------------
	.section	.nv.compat,"",@"SHT_CUDA_COMPAT_INFO"
	.align	4
        /*0000*/ 	.byte	0x02, 0x09, 0x01, 0x00, 0x02, 0x02, 0x04, 0x00, 0x02, 0x05, 0x05, 0x00, 0x03, 0x07, 0x01, 0x01
        /*0010*/ 	.byte	0x02, 0x03, 0x01, 0x00, 0x02, 0x06, 0x01, 0x00, 0x04, 0x0b, 0x08, 0x00, 0x00, 0x00, 0x00, 0x00
        /*0020*/ 	.byte	0x00, 0x00, 0x00, 0x00


//--------------------- .nv.info._ZN7cutlass13device_kernelINS_4gemm6kernel13GemmUniversalIN4cute5tupleIJiiiiEEENS1_10collective13CollectiveMmaINS1_40MainloopSm90TmaGmmaWarpSpecializedSparseILi18ENS5_IJNS4_1CILi1EEENSA_ILi2EEESB_EEENS1_32KernelTmaWarpSpecializedPingpongEEENS5_IJNSA_ILi64EEESG_SG_EEENS_10bfloat16_tENS5_IJNS4_6LayoutINS5_IJiNS5_IJSC_iEEEiEEENS5_IJlNS5_IJSB_SC_EEElEEEEENSJ_INS5_IJNS5_IJNS5_IJNSA_ILi8EEESC_NSA_ILi4EEEEEEiEEENS5_IJNS5_IJNSA_ILi16EEESC_SC_EEEiEEEiEEENS5_IJNS5_IJNS5_IJSG_ST_NSA_ILi1024EEEEEENSA_ILi4096EEEEEENS5_IJNS5_IJSB_NSA_ILi512EEENSA_ILi32EEEEEElEEElEEEEEEEESI_NS5_IJlSB_lEEENS4_8TiledMMAINS4_8MMA_AtomIJNS4_4SM904GMMA6SPARSE28GMMA_64x64x32_F32BF16BF16_SSILNS1C_5MajorE0ELS1F_0ELNS1C_7ScaleInE1ELS1G_1ELNS1C_9SparseSelE0EEEEEENSJ_INS5_IJSB_SB_SB_EEENS5_IJNSA_ILi0EEES1L_S1L_EEEEENS5_IJNS4_10UnderscoreES1O_S1O_EEEEENS4_23SM90_TMA_LOAD_MULTICASTENS4_14ComposedLayoutINS4_7SwizzleILi2ELi4ELi3EEENS4_25smem_sparse_ptr_flag_bitsILi2ELi16EEENSJ_INS5_IJNS5_IJSB_SP_EEENS5_IJSC_S12_EEEEEENS5_IJNS5_IJS1L_SG_EEESM_EEEEEEEvNS4_8identityENS4_13SM90_TMA_LOADENS1S_INS1T_ILi3ELi4ELi3EEENS4_18smem_ptr_flag_bitsILi16EEENSJ_INS5_IJSP_SG_EEENS5_IJSG_SB_EEEEEEEvS24_EENS_8epilogue10collective6detail29Sm90TmaWarpSpecializedAdapterINS2F_15DefaultEpilogueIfNS5_IJSB_llEEES2J_NS2E_6thread17LinearCombinationIfLi1EffLNS2K_9ScaleType4KindE0ELNS_15FloatRoundStyleE2EfEENS1_15EpilogueDefaultEEEEEvvEEEEvNT_6ParamsE --------------------------
	.section	.nv.info._ZN7cutlass13device_kernelINS_4gemm6kernel13GemmUniversalIN4cute5tupleIJiiiiEEENS1_10collective13CollectiveMmaINS1_40MainloopSm90TmaGmmaWarpSpecializedSparseILi18ENS5_IJNS4_1CILi1EEENSA_ILi2EEESB_EEENS1_32KernelTmaWarpSpecializedPingpongEEENS5_IJNSA_ILi64EEESG_SG_EEENS_10bfloat16_tENS5_IJNS4_6LayoutINS5_IJiNS5_IJSC_iEEEiEEENS5_IJlNS5_IJSB_SC_EEElEEEEENSJ_INS5_IJNS5_IJNS5_IJNSA_ILi8EEESC_NSA_ILi4EEEEEEiEEENS5_IJNS5_IJNSA_ILi16EEESC_SC_EEEiEEEiEEENS5_IJNS5_IJNS5_IJSG_ST_NSA_ILi1024EEEEEENSA_ILi4096EEEEEENS5_IJNS5_IJSB_NSA_ILi512EEENSA_ILi32EEEEEElEEElEEEEEEEESI_NS5_IJlSB_lEEENS4_8TiledMMAINS4_8MMA_AtomIJNS4_4SM904GMMA6SPARSE28GMMA_64x64x32_F32BF16BF16_SSILNS1C_5MajorE0ELS1F_0ELNS1C_7ScaleInE1ELS1G_1ELNS1C_9SparseSelE0EEEEEENSJ_INS5_IJSB_SB_SB_EEENS5_IJNSA_ILi0EEES1L_S1L_EEEEENS5_IJNS4_10UnderscoreES1O_S1O_EEEEENS4_23SM90_TMA_LOAD_MULTICASTENS4_14ComposedLayoutINS4_7SwizzleILi2ELi4ELi3EEENS4_25smem_sparse_ptr_flag_bitsILi2ELi16EEENSJ_INS5_IJNS5_IJSB_SP_EEENS5_IJSC_S12_EEEEEENS5_IJNS5_IJS1L_SG_EEESM_EEEEEEEvNS4_8identityENS4_13SM90_TMA_LOADENS1S_INS1T_ILi3ELi4ELi3EEENS4_18smem_ptr_flag_bitsILi16EEENSJ_INS5_IJSP_SG_EEENS5_IJSG_SB_EEEEEEEvS24_EENS_8epilogue10collective6detail29Sm90TmaWarpSpecializedAdapterINS2F_15DefaultEpilogueIfNS5_IJSB_llEEES2J_NS2E_6thread17LinearCombinationIfLi1EffLNS2K_9ScaleType4KindE0ELNS_15FloatRoundStyleE2EfEENS1_15EpilogueDefaultEEEEEvvEEEEvNT_6ParamsE,"",@"SHT_CUDA_INFO"
	.sectionflags	@""
	.align	4


	//----- nvinfo : EIATTR_CUDA_API_VERSION
	.align		4
        /*0000*/ 	.byte	0x04, 0x37
        /*0002*/ 	.short	(.L_18 - .L_17)
.L_17:
        /*0004*/ 	.word	0x00000082


	//----- nvinfo : EIATTR_KPARAM_INFO
	.align		4
.L_18:
        /*0008*/ 	.byte	0x04, 0x17
        /*000a*/ 	.short	(.L_20 - .L_19)
.L_19:
        /*000c*/ 	.word	0x00000000
        /*0010*/ 	.short	0x0000
        /*0012*/ 	.short	0x0070
        /*0014*/ 	.byte	0x00, 0xf0, 0x01, 0x14


	//----- nvinfo : EIATTR_SPARSE_MMA_MASK
	.align		4
.L_20:
        /*0018*/ 	.byte	0x03, 0x50
        /*001a*/ 	.short	0x0002


	//----- nvinfo : EIATTR_MAXREG_COUNT
	.align		4
        /*001c*/ 	.byte	0x03, 0x1b
        /*001e*/ 	.short	0x00a8


	//----- nvinfo : EIATTR_NUM_BARRIERS
	.align		4
        /*0020*/ 	.byte	0x02, 0x4c
        /*0022*/ 	.byte	0x01
	.zero		1


	//----- nvinfo : EIATTR_MERCURY_ISA_VERSION
	.align		4
        /*0024*/ 	.byte	0x03, 0x5f
        /*0026*/ 	.short	0x0101


	//----- nvinfo : EIATTR_INT_WARP_WIDE_INSTR_OFFSETS
	.align		4
        /*0028*/ 	.byte	0x04, 0x31
        /*002a*/ 	.short	(.L_22 - .L_21)


	//   ....[0]....
.L_21:
        /*002c*/ 	.word	0x000006d0


	//   ....[1]....
        /*0030*/ 	.word	0x00000710


	//   ....[2]....
        /*0034*/ 	.word	0x00000860


	//   ....[3]....
        /*0038*/ 	.word	0x00000870


	//   ....[4]....
        /*003c*/ 	.word	0x00000890


	//   ....[5]....
        /*0040*/ 	.word	0x000008a0


	//   ....[6]....
        /*0044*/ 	.word	0x00000930


	//   ....[7]....
        /*0048*/ 	.word	0x00000990


	//----- nvinfo : EIATTR_COOP_GROUP_MASK_REGIDS
	.align		4
.L_22:
        /*004c*/ 	.byte	0x04, 0x29
        /*004e*/ 	.short	(.L_24 - .L_23)


	//   ....[0]....
.L_23:
        /*0050*/ 	.word	0xffffffff


	//   ....[1]....
        /*0054*/ 	.word	0xffffffff


	//   ....[2]....
        /*0058*/ 	.word	0xffffffff


	//   ....[3]....
        /*005c*/ 	.word	0xffffffff


	//   ....[4]....
        /*0060*/ 	.word	0xffffffff


	//   ....[5]....
        /*0064*/ 	.word	0xffffffff


	//   ....[6]....
        /*0068*/ 	.word	0xffffffff


	//----- nvinfo : EIATTR_COOP_GROUP_INSTR_OFFSETS
	.align		4
.L_24:
        /*006c*/ 	.byte	0x04, 0x28
        /*006e*/ 	.short	(.L_26 - .L_25)


	//   ....[0]....
.L_25:
        /*0070*/ 	.word	0x00000060


	//   ....[1]....
        /*0074*/ 	.word	0x00000070


	//   ....[2]....
        /*0078*/ 	.word	0x00000160


	//   ....[3]....
        /*007c*/ 	.word	0x000004f0


	//   ....[4]....
        /*0080*/ 	.word	0x00000530


	//   ....[5]....
        /*0084*/ 	.word	0x000005b0


	//   ....[6]....
        /*0088*/ 	.word	0x00000af0


	//----- nvinfo : EIATTR_REG_RECONFIG
	.align		4
.L_26:
        /*008c*/ 	.byte	0x01, 0x54
	.zero		2


	//----- nvinfo : EIATTR_MBARRIER_INSTR_OFFSETS
	.align		4
        /*0090*/ 	.byte	0x04, 0x39
        /*0092*/ 	.short	(.L_28 - .L_27)


	//   ....[0]....
.L_27:
        /*0094*/ 	.word	0x00000290
        /*0098*/ 	.word	0x000000ff
        /*009c*/ 	.word	0x00000000
        /*00a0*/ 	.short	0x0100
        /*00a2*/ 	.byte	0x08
	.zero		1


	//   ....[1]....
        /*00a4*/ 	.word	0x000002a0
        /*00a8*/ 	.word	0x000000ff
        /*00ac*/ 	.word	0x00000090
        /*00b0*/ 	.short	0x0100
        /*00b2*/ 	.byte	0x08
	.zero		1


	//   ....[2]....
        /*00b4*/ 	.word	0x000002b0
        /*00b8*/ 	.word	0x000000ff
        /*00bc*/ 	.word	0x00000008
        /*00c0*/ 	.short	0x0100
        /*00c2*/ 	.byte	0x08
	.zero		1


	//   ....[3]....
        /*00c4*/ 	.word	0x000002c0
        /*00c8*/ 	.word	0x000000ff
        /*00cc*/ 	.word	0x00000098
        /*00d0*/ 	.short	0x0100
        /*00d2*/ 	.byte	0x08
	.zero		1


	//   ....[4]....
        /*00d4*/ 	.word	0x000002d0
        /*00d8*/ 	.word	0x000000ff
        /*00dc*/ 	.word	0x00000010
        /*00e0*/ 	.short	0x0100
        /*00e2*/ 	.byte	0x08
	.zero		1


	//   ....[5]....
        /*00e4*/ 	.word	0x000002e0
        /*00e8*/ 	.word	0x000000ff
        /*00ec*/ 	.word	0x000000a0
        /*00f0*/ 	.short	0x0100
        /*00f2*/ 	.byte	0x08
	.zero		1


	//   ....[6]....
        /*00f4*/ 	.word	0x000002f0
        /*00f8*/ 	.word	0x000000ff
        /*00fc*/ 	.word	0x00000018
        /*0100*/ 	.short	0x0100
        /*0102*/ 	.byte	0x08
	.zero		1


	//   ....[7]....
        /*0104*/ 	.word	0x00000300
        /*0108*/ 	.word	0x000000ff
        /*010c*/ 	.word	0x000000a8
        /*0110*/ 	.short	0x0100
        /*0112*/ 	.byte	0x08
	.zero		1


	//   ....[8]....
        /*0114*/ 	.word	0x00000310
        /*0118*/ 	.word	0x000000ff
        /*011c*/ 	.word	0x00000020
        /*0120*/ 	.short	0x0100
        /*0122*/ 	.byte	0x08
	.zero		1


	//   ....[9]....
        /*0124*/ 	.word	0x00000320
        /*0128*/ 	.word	0x000000ff
        /*012c*/ 	.word	0x000000b0
        /*0130*/ 	.short	0x0100
        /*0132*/ 	.byte	0x08
	.zero		1


	//   ....[10]....
        /*0134*/ 	.word	0x00000330
        /*0138*/ 	.word	0x000000ff
        /*013c*/ 	.word	0x00000028
        /*0140*/ 	.short	0x0100
        /*0142*/ 	.byte	0x08
	.zero		1


	//   ....[11]....
        /*0144*/ 	.word	0x00000340
        /*0148*/ 	.word	0x000000ff
        /*014c*/ 	.word	0x000000b8
        /*0150*/ 	.short	0x0100
        /*0152*/ 	.byte	0x08
	.zero		1


	//   ....[12]....
        /*0154*/ 	.word	0x00000350
        /*0158*/ 	.word	0x000000ff
        /*015c*/ 	.word	0x00000030
        /*0160*/ 	.short	0x0100
        /*0162*/ 	.byte	0x08
	.zero		1


	//   ....[13]....
        /*0164*/ 	.word	0x00000360
        /*0168*/ 	.word	0x000000ff
        /*016c*/ 	.word	0x000000c0
        /*0170*/ 	.short	0x0100
        /*0172*/ 	.byte	0x08
	.zero		1


	//   ....[14]....
        /*0174*/ 	.word	0x00000370
        /*0178*/ 	.word	0x000000ff
        /*017c*/ 	.word	0x00000038
        /*0180*/ 	.short	0x0100
        /*0182*/ 	.byte	0x08
	.zero		1


	//   ....[15]....
        /*0184*/ 	.word	0x00000380
        /*0188*/ 	.word	0x000000ff
        /*018c*/ 	.word	0x000000c8
        /*0190*/ 	.short	0x0100
        /*0192*/ 	.byte	0x08
	.zero		1


	//   ....[16]....
        /*0194*/ 	.word	0x00000390
        /*0198*/ 	.word	0x000000ff
        /*019c*/ 	.word	0x00000040
        /*01a0*/ 	.short	0x0100
        /*01a2*/ 	.byte	0x08
	.zero		1


	//   ....[17]....
        /*01a4*/ 	.word	0x000003a0
        /*01a8*/ 	.word	0x000000ff
        /*01ac*/ 	.word	0x000000d0
        /*01b0*/ 	.short	0x0100
        /*01b2*/ 	.byte	0x08
	.zero		1


	//   ....[18]....
        /*01b4*/ 	.word	0x000003b0
        /*01b8*/ 	.word	0x000000ff
        /*01bc*/ 	.word	0x00000048
        /*01c0*/ 	.short	0x0100
        /*01c2*/ 	.byte	0x08
	.zero		1


	//   ....[19]....
        /*01c4*/ 	.word	0x000003c0
        /*01c8*/ 	.word	0x000000ff
        /*01cc*/ 	.word	0x000000d8
        /*01d0*/ 	.short	0x0100
        /*01d2*/ 	.byte	0x08
	.zero		1


	//   ....[20]....
        /*01d4*/ 	.word	0x000003d0
        /*01d8*/ 	.word	0x000000ff
        /*01dc*/ 	.word	0x00000050
        /*01e0*/ 	.short	0x0100
        /*01e2*/ 	.byte	0x08
	.zero		1


	//   ....[21]....
        /*01e4*/ 	.word	0x000003e0
        /*01e8*/ 	.word	0x000000ff
        /*01ec*/ 	.word	0x000000e0
        /*01f0*/ 	.short	0x0100
        /*01f2*/ 	.byte	0x08
	.zero		1


	//   ....[22]....
        /*01f4*/ 	.word	0x000003f0
        /*01f8*/ 	.word	0x000000ff
        /*01fc*/ 	.word	0x00000058
        /*0200*/ 	.short	0x0100
        /*0202*/ 	.byte	0x08
	.zero		1


	//   ....[23]....
        /*0204*/ 	.word	0x00000400
        /*0208*/ 	.word	0x000000ff
        /*020c*/ 	.word	0x000000e8
        /*0210*/ 	.short	0x0100
        /*0212*/ 	.byte	0x08
	.zero		1


	//   ....[24]....
        /*0214*/ 	.word	0x00000410
        /*0218*/ 	.word	0x000000ff
        /*021c*/ 	.word	0x00000060
        /*0220*/ 	.short	0x0100
        /*0222*/ 	.byte	0x08
	.zero		1


	//   ....[25]....
        /*0224*/ 	.word	0x00000420
        /*0228*/ 	.word	0x000000ff
        /*022c*/ 	.word	0x000000f0
        /*0230*/ 	.short	0x0100
        /*0232*/ 	.byte	0x08
	.zero		1


	//   ....[26]....
        /*0234*/ 	.word	0x00000430
        /*0238*/ 	.word	0x000000ff
        /*023c*/ 	.word	0x00000068
        /*0240*/ 	.short	0x0100
        /*0242*/ 	.byte	0x08
	.zero		1


	//   ....[27]....
        /*0244*/ 	.word	0x00000440
        /*0248*/ 	.word	0x000000ff
        /*024c*/ 	.word	0x000000f8
        /*0250*/ 	.short	0x0100
        /*0252*/ 	.byte	0x08
	.zero		1


	//   ....[28]....
        /*0254*/ 	.word	0x00000450
        /*0258*/ 	.word	0x000000ff
        /*025c*/ 	.word	0x00000070
        /*0260*/ 	.short	0x0100
        /*0262*/ 	.byte	0x08
	.zero		1


	//   ....[29]....
        /*0264*/ 	.word	0x00000460
        /*0268*/ 	.word	0x000000ff
        /*026c*/ 	.word	0x00000100
        /*0270*/ 	.short	0x0100
        /*0272*/ 	.byte	0x08
	.zero		1


	//   ....[30]....
        /*0274*/ 	.word	0x00000470
        /*0278*/ 	.word	0x000000ff
        /*027c*/ 	.word	0x00000078
        /*0280*/ 	.short	0x0100
        /*0282*/ 	.byte	0x08
	.zero		1


	//   ....[31]....
        /*0284*/ 	.word	0x00000480
        /*0288*/ 	.word	0x000000ff
        /*028c*/ 	.word	0x00000108
        /*0290*/ 	.short	0x0100
        /*0292*/ 	.byte	0x08
	.zero		1


	//   ....[32]....
        /*0294*/ 	.word	0x00000490
        /*0298*/ 	.word	0x000000ff
        /*029c*/ 	.word	0x00000080
        /*02a0*/ 	.short	0x0100
        /*02a2*/ 	.byte	0x08
	.zero		1


	//   ....[33]....
        /*02a4*/ 	.word	0x000004a0
        /*02a8*/ 	.word	0x000000ff
        /*02ac*/ 	.word	0x00000110
        /*02b0*/ 	.short	0x0100
        /*02b2*/ 	.byte	0x08
	.zero		1


	//   ....[34]....
        /*02b4*/ 	.word	0x000004b0
        /*02b8*/ 	.word	0x000000ff
        /*02bc*/ 	.word	0x00000088
        /*02c0*/ 	.short	0x0100
        /*02c2*/ 	.byte	0x08
	.zero		1


	//   ....[35]....
        /*02c4*/ 	.word	0x000004c0
        /*02c8*/ 	.word	0x000000ff
        /*02cc*/ 	.word	0x00000118
        /*02d0*/ 	.short	0x0100
        /*02d2*/ 	.byte	0x08
	.zero		1


	//   ....[36]....
        /*02d4*/ 	.word	0x000009c0
        /*02d8*/ 	.word	0x000000ff
        /*02dc*/ 	.word	0x00000150
        /*02e0*/ 	.short	0x0100
        /*02e2*/ 	.byte	0x08
	.zero		1


	//   ....[37]....
        /*02e4*/ 	.word	0x00000a50
        /*02e8*/ 	.word	0x000000ff
        /*02ec*/ 	.word	0x00000158
        /*02f0*/ 	.short	0x0100
        /*02f2*/ 	.byte	0x08
	.zero		1


	//   ....[38]....
        /*02f4*/ 	.word	0x00000a70
        /*02f8*/ 	.word	0x000000ff
        /*02fc*/ 	.word	0x00000130
        /*0300*/ 	.short	0x0100
        /*0302*/ 	.byte	0x09
	.zero		1


	//   ....[39]....
        /*0304*/ 	.word	0x00000a80
        /*0308*/ 	.word	0x000000ff
        /*030c*/ 	.word	0x00000138
        /*0310*/ 	.short	0x0100
        /*0312*/ 	.byte	0x09
	.zero		1


	//   ....[40]....
        /*0314*/ 	.word	0x00000a90
        /*0318*/ 	.word	0x000000ff
        /*031c*/ 	.word	0x00000140
        /*0320*/ 	.short	0x0100
        /*0322*/ 	.byte	0x09
	.zero		1


	//   ....[41]....
        /*0324*/ 	.word	0x00000aa0
        /*0328*/ 	.word	0x000000ff
        /*032c*/ 	.word	0x00000148
        /*0330*/ 	.short	0x0100
        /*0332*/ 	.byte	0x09
	.zero		1


	//   ....[42]....
        /*0334*/ 	.word	0x000018c0
        /*0338*/ 	.word	0x000000ff
        /*033c*/ 	.word	0xfffffff8
        /*0340*/ 	.short	0x010a
        /*0342*/ 	.byte	0x0c
	.zero		1


	//   ....[43]....
        /*0344*/ 	.word	0x00001a90
        /*0348*/ 	.word	0x000000ff
        /*034c*/ 	.word	0x00000000
        /*0350*/ 	.short	0x010a
        /*0352*/ 	.byte	0x08
	.zero		1


	//   ....[44]....
        /*0354*/ 	.word	0x00001ad0
        /*0358*/ 	.word	0x000000ff
        /*035c*/ 	.word	0x00000000
        /*0360*/ 	.short	0x010a
        /*0362*/ 	.byte	0x08
	.zero		1


	//   ....[45]....
        /*0364*/ 	.word	0x00001c50
        /*0368*/ 	.word	0x00000015
        /*036c*/ 	.word	0x00000000
        /*0370*/ 	.short	0x0101
        /*0372*/ 	.byte	0x3f
	.zero		1


	//   ....[46]....
        /*0374*/ 	.word	0x00001dd0
        /*0378*/ 	.word	0x00000014
        /*037c*/ 	.word	0x00000000
        /*0380*/ 	.short	0x0101
        /*0382*/ 	.byte	0x15
	.zero		1


	//   ....[47]....
        /*0384*/ 	.word	0x00001e20
        /*0388*/ 	.word	0x000000ff
        /*038c*/ 	.word	0x00000008
        /*0390*/ 	.short	0x010a
        /*0392*/ 	.byte	0x0c
	.zero		1


	//   ....[48]....
        /*0394*/ 	.word	0x00004610
        /*0398*/ 	.word	0x00000004
        /*039c*/ 	.word	0x00000000
        /*03a0*/ 	.short	0x0101
        /*03a2*/ 	.byte	0x15
	.zero		1


	//   ....[49]....
        /*03a4*/ 	.word	0x00004f90
        /*03a8*/ 	.word	0x00000014
        /*03ac*/ 	.word	0x00000090
        /*03b0*/ 	.short	0x010a
        /*03b2*/ 	.byte	0x3f
	.zero		1


	//   ....[50]....
        /*03b4*/ 	.word	0x000053f0
        /*03b8*/ 	.word	0x0000000a
        /*03bc*/ 	.word	0x00000158
        /*03c0*/ 	.short	0x0101
        /*03c2*/ 	.byte	0x3f
	.zero		1


	//   ....[51]....
        /*03c4*/ 	.word	0x00005b60
        /*03c8*/ 	.word	0x00000005
        /*03cc*/ 	.word	0x00000000
        /*03d0*/ 	.short	0x010a
        /*03d2*/ 	.byte	0x3f
	.zero		1


	//   ....[52]....
        /*03d4*/ 	.word	0x00005be0
        /*03d8*/ 	.word	0x00000007
        /*03dc*/ 	.word	0x00000000
        /*03e0*/ 	.short	0x010a
        /*03e2*/ 	.byte	0x3f
	.zero		1


	//   ....[53]....
        /*03e4*/ 	.word	0x00005c70
        /*03e8*/ 	.word	0x00000006
        /*03ec*/ 	.word	0x00000000
        /*03f0*/ 	.short	0x010a
        /*03f2*/ 	.byte	0x3f
	.zero		1


	//   ....[54]....
        /*03f4*/ 	.word	0x00005d00
        /*03f8*/ 	.word	0x00000009
        /*03fc*/ 	.word	0x00000000
        /*0400*/ 	.short	0x010a
        /*0402*/ 	.byte	0x3f
	.zero		1


	//   ....[55]....
        /*0404*/ 	.word	0x00005d90
        /*0408*/ 	.word	0x00000006
        /*040c*/ 	.word	0x00000000
        /*0410*/ 	.short	0x010a
        /*0412*/ 	.byte	0x3f
	.zero		1


	//   ....[56]....
        /*0414*/ 	.word	0x00005e20
        /*0418*/ 	.word	0x00000009
        /*041c*/ 	.word	0x00000000
        /*0420*/ 	.short	0x010a
        /*0422*/ 	.byte	0x3f
	.zero		1


	//   ....[57]....
        /*0424*/ 	.word	0x00005eb0
        /*0428*/ 	.word	0x00000006
        /*042c*/ 	.word	0x00000000
        /*0430*/ 	.short	0x010a
        /*0432*/ 	.byte	0x3f
	.zero		1


	//   ....[58]....
        /*0434*/ 	.word	0x00005f40
        /*0438*/ 	.word	0x00000009
        /*043c*/ 	.word	0x00000000
        /*0440*/ 	.short	0x010a
        /*0442*/ 	.byte	0x3f
	.zero		1


	//   ....[59]....
        /*0444*/ 	.word	0x00005fd0
        /*0448*/ 	.word	0x00000006
        /*044c*/ 	.word	0x00000000
        /*0450*/ 	.short	0x010a
        /*0452*/ 	.byte	0x3f
	.zero		1


	//   ....[60]....
        /*0454*/ 	.word	0x00006060
        /*0458*/ 	.word	0x00000009
        /*045c*/ 	.word	0x00000000
        /*0460*/ 	.short	0x010a
        /*0462*/ 	.byte	0x3f
	.zero		1


	//   ....[61]....
        /*0464*/ 	.word	0x000060f0
        /*0468*/ 	.word	0x00000006
        /*046c*/ 	.word	0x00000000
        /*0470*/ 	.short	0x010a
        /*0472*/ 	.byte	0x3f
	.zero		1


	//   ....[62]....
        /*0474*/ 	.word	0x00006180
        /*0478*/ 	.word	0x00000009
        /*047c*/ 	.word	0x00000000
        /*0480*/ 	.short	0x010a
        /*0482*/ 	.byte	0x3f
	.zero		1


	//   ....[63]....
        /*0484*/ 	.word	0x00006210
        /*0488*/ 	.word	0x00000006
        /*048c*/ 	.word	0x00000000
        /*0490*/ 	.short	0x010a
        /*0492*/ 	.byte	0x3f
	.zero		1


	//   ....[64]....
        /*0494*/ 	.word	0x000062a0
        /*0498*/ 	.word	0x00000009
        /*049c*/ 	.word	0x00000000
        /*04a0*/ 	.short	0x010a
        /*04a2*/ 	.byte	0x3f
	.zero		1


	//   ....[65]....
        /*04a4*/ 	.word	0x00006330
        /*04a8*/ 	.word	0x00000006
        /*04ac*/ 	.word	0x00000000
        /*04b0*/ 	.short	0x010a
        /*04b2*/ 	.byte	0x3f
	.zero		1


	//   ....[66]....
        /*04b4*/ 	.word	0x000063c0
        /*04b8*/ 	.word	0x00000009
        /*04bc*/ 	.word	0x00000000
        /*04c0*/ 	.short	0x010a
        /*04c2*/ 	.byte	0x3f
	.zero		1


	//   ....[67]....
        /*04c4*/ 	.word	0x00006450
        /*04c8*/ 	.word	0x00000006
        /*04cc*/ 	.word	0x00000000
        /*04d0*/ 	.short	0x010a
        /*04d2*/ 	.byte	0x3f
	.zero		1


	//   ....[68]....
        /*04d4*/ 	.word	0x000064e0
        /*04d8*/ 	.word	0x00000003
        /*04dc*/ 	.word	0x00000000
        /*04e0*/ 	.short	0x010a
        /*04e2*/ 	.byte	0x3f
	.zero		1


	//   ....[69]....
        /*04e4*/ 	.word	0x00006550
        /*04e8*/ 	.word	0x00000014
        /*04ec*/ 	.word	0xfffffff8
        /*04f0*/ 	.short	0x010a
        /*04f2*/ 	.byte	0x3f
	.zero		1


	//   ....[70]....
        /*04f4*/ 	.word	0x000065b0
        /*04f8*/ 	.word	0x00000016
        /*04fc*/ 	.word	0x00000000
        /*0500*/ 	.short	0x010a
        /*0502*/ 	.byte	0x3f
	.zero		1


	//   ....[71]....
        /*0504*/ 	.word	0x00006610
        /*0508*/ 	.word	0x00000014
        /*050c*/ 	.word	0x00000008
        /*0510*/ 	.short	0x010a
        /*0512*/ 	.byte	0x3f
	.zero		1


	//   ....[72]....
        /*0514*/ 	.word	0x000066e0
        /*0518*/ 	.word	0x00000014
        /*051c*/ 	.word	0x00000090
        /*0520*/ 	.short	0x010a
        /*0522*/ 	.byte	0x3f
	.zero		1


	//   ....[73]....
        /*0524*/ 	.word	0x000067c0
        /*0528*/ 	.word	0x00000005
        /*052c*/ 	.word	0x00000000
        /*0530*/ 	.short	0x010a
        /*0532*/ 	.byte	0x3f
	.zero		1


	//   ....[74]....
        /*0534*/ 	.word	0x00006810
        /*0538*/ 	.word	0x00000007
        /*053c*/ 	.word	0x00000000
        /*0540*/ 	.short	0x010a
        /*0542*/ 	.byte	0x3f
	.zero		1


	//   ....[75]....
        /*0544*/ 	.word	0x00006860
        /*0548*/ 	.word	0x00000006
        /*054c*/ 	.word	0x00000000
        /*0550*/ 	.short	0x010a
        /*0552*/ 	.byte	0x3f
	.zero		1


	//   ....[76]....
        /*0554*/ 	.word	0x000068b0
        /*0558*/ 	.word	0x00000009
        /*055c*/ 	.word	0x00000000
        /*0560*/ 	.short	0x010a
        /*0562*/ 	.byte	0x3f
	.zero		1


	//   ....[77]....
        /*0564*/ 	.word	0x00006900
        /*0568*/ 	.word	0x00000006
        /*056c*/ 	.word	0x00000000
        /*0570*/ 	.short	0x010a
        /*0572*/ 	.byte	0x3f
	.zero		1


	//   ....[78]....
        /*0574*/ 	.word	0x00006950
        /*0578*/ 	.word	0x00000009
        /*057c*/ 	.word	0x00000000
        /*0580*/ 	.short	0x010a
        /*0582*/ 	.byte	0x3f
	.zero		1


	//   ....[79]....
        /*0584*/ 	.word	0x000069a0
        /*0588*/ 	.word	0x00000006
        /*058c*/ 	.word	0x00000000
        /*0590*/ 	.short	0x010a
        /*0592*/ 	.byte	0x3f
	.zero		1


	//   ....[80]....
        /*0594*/ 	.word	0x000069f0
        /*0598*/ 	.word	0x00000009
        /*059c*/ 	.word	0x00000000
        /*05a0*/ 	.short	0x010a
        /*05a2*/ 	.byte	0x3f
	.zero		1


	//   ....[81]....
        /*05a4*/ 	.word	0x00006a40
        /*05a8*/ 	.word	0x00000006
        /*05ac*/ 	.word	0x00000000
        /*05b0*/ 	.short	0x010a
        /*05b2*/ 	.byte	0x3f
	.zero		1


	//   ....[82]....
        /*05b4*/ 	.word	0x00006a90
        /*05b8*/ 	.word	0x00000009
        /*05bc*/ 	.word	0x00000000
        /*05c0*/ 	.short	0x010a
        /*05c2*/ 	.byte	0x3f
	.zero		1


	//   ....[83]....
        /*05c4*/ 	.word	0x00006ae0
        /*05c8*/ 	.word	0x00000006
        /*05cc*/ 	.word	0x00000000
        /*05d0*/ 	.short	0x010a
        /*05d2*/ 	.byte	0x3f
	.zero		1


	//   ....[84]....
        /*05d4*/ 	.word	0x00006b30
        /*05d8*/ 	.word	0x00000009
        /*05dc*/ 	.word	0x00000000
        /*05e0*/ 	.short	0x010a
        /*05e2*/ 	.byte	0x3f
	.zero		1


	//   ....[85]....
        /*05e4*/ 	.word	0x00006b80
        /*05e8*/ 	.word	0x00000006
        /*05ec*/ 	.word	0x00000000
        /*05f0*/ 	.short	0x010a
        /*05f2*/ 	.byte	0x3f
	.zero		1


	//   ....[86]....
        /*05f4*/ 	.word	0x00006bd0
        /*05f8*/ 	.word	0x00000009
        /*05fc*/ 	.word	0x00000000
        /*0600*/ 	.short	0x010a
        /*0602*/ 	.byte	0x3f
	.zero		1


	//   ....[87]....
        /*0604*/ 	.word	0x00006c20
        /*0608*/ 	.word	0x00000006
        /*060c*/ 	.word	0x00000000
        /*0610*/ 	.short	0x010a
        /*0612*/ 	.byte	0x3f
	.zero		1


	//   ....[88]....
        /*0614*/ 	.word	0x00006c70
        /*0618*/ 	.word	0x00000009
        /*061c*/ 	.word	0x00000000
        /*0620*/ 	.short	0x010a
        /*0622*/ 	.byte	0x3f
	.zero		1


	//   ....[89]....
        /*0624*/ 	.word	0x00006cc0
        /*0628*/ 	.word	0x00000006
        /*062c*/ 	.word	0x00000000
        /*0630*/ 	.short	0x010a
        /*0632*/ 	.byte	0x3f
	.zero		1


	//----- nvinfo : EIATTR_NUM_MBARRIERS
	.align		4
.L_28:
        /*0634*/ 	.byte	0x03, 0x38
        /*0636*/ 	.short	0x002a


	//----- nvinfo : EIATTR_EXIT_INSTR_OFFSETS
	.align		4
        /*0638*/ 	.byte	0x04, 0x1c
        /*063a*/ 	.short	(.L_30 - .L_29)


	//   ....[0]....
.L_29:
        /*063c*/ 	.word	0x00001540


	//   ....[1]....
        /*0640*/ 	.word	0x000015a0


	//   ....[2]....
        /*0644*/ 	.word	0x00004c30


	//   ....[3]....
        /*0648*/ 	.word	0x00004c60


	//   ....[4]....
        /*064c*/ 	.word	0x00006530


	//----- nvinfo : EIATTR_MAX_THREADS
	.align		4
.L_30:
        /*0650*/ 	.byte	0x04, 0x05
        /*0652*/ 	.short	(.L_32 - .L_31)
.L_31:
        /*0654*/ 	.word	0x00000180
        /*0658*/ 	.word	0x00000001
        /*065c*/ 	.word	0x00000001


	//----- nvinfo : EIATTR_CRS_STACK_SIZE
	.align		4
.L_32:
        /*0660*/ 	.byte	0x04, 0x1e
        /*0662*/ 	.short	(.L_34 - .L_33)
.L_33:
        /*0664*/ 	.word	0x00000000


	//----- nvinfo : EIATTR_CBANK_PARAM_SIZE
	.align		4
.L_34:
        /*0668*/ 	.byte	0x03, 0x19
        /*066a*/ 	.short	0x0570


	//----- nvinfo : EIATTR_PARAM_CBANK
	.align		4
        /*066c*/ 	.byte	0x04, 0x0a
        /*066e*/ 	.short	(.L_36 - .L_35)
	.align		4
.L_35:
        /*0670*/ 	.word	index@(.nv.constant0._ZN7cutlass13device_kernelINS_4gemm6kernel13GemmUniversalIN4cute5tupleIJiiiiEEENS1_10collective13CollectiveMmaINS1_40MainloopSm90TmaGmmaWarpSpecializedSparseILi18ENS5_IJNS4_1CILi1EEENSA_ILi2EEESB_EEENS1_32KernelTmaWarpSpecializedPingpongEEENS5_IJNSA_ILi64EEESG_SG_EEENS_10bfloat16_tENS5_IJNS4_6LayoutINS5_IJiNS5_IJSC_iEEEiEEENS5_IJlNS5_IJSB_SC_EEElEEEEENSJ_INS5_IJNS5_IJNS5_IJNSA_ILi8EEESC_NSA_ILi4EEEEEEiEEENS5_IJNS5_IJNSA_ILi16EEESC_SC_EEEiEEEiEEENS5_IJNS5_IJNS5_IJSG_ST_NSA_ILi1024EEEEEENSA_ILi4096EEEEEENS5_IJNS5_IJSB_NSA_ILi512EEENSA_ILi32EEEEEElEEElEEEEEEEESI_NS5_IJlSB_lEEENS4_8TiledMMAINS4_8MMA_AtomIJNS4_4SM904GMMA6SPARSE28GMMA_64x64x32_F32BF16BF16_SSILNS1C_5MajorE0ELS1F_0ELNS1C_7ScaleInE1ELS1G_1ELNS1C_9SparseSelE0EEEEEENSJ_INS5_IJSB_SB_SB_EEENS5_IJNSA_ILi0EEES1L_S1L_EEEEENS5_IJNS4_10UnderscoreES1O_S1O_EEEEENS4_23SM90_TMA_LOAD_MULTICASTENS4_14ComposedLayoutINS4_7SwizzleILi2ELi4ELi3EEENS4_25smem_sparse_ptr_flag_bitsILi2ELi16EEENSJ_INS5_IJNS5_IJSB_SP_EEENS5_IJSC_S12_EEEEEENS5_IJNS5_IJS1L_SG_EEESM_EEEEEEEvNS4_8identityENS4_13SM90_TMA_LOADENS1S_INS1T_ILi3ELi4ELi3EEENS4_18smem_ptr_flag_bitsILi16EEENSJ_INS5_IJSP_SG_EEENS5_IJSG_SB_EEEEEEEvS24_EENS_8epilogue10collective6detail29Sm90TmaWarpSpecializedAdapterINS2F_15DefaultEpilogueIfNS5_IJSB_llEEES2J_NS2E_6thread17LinearCombinationIfLi1EffLNS2K_9ScaleType4KindE0ELNS_15FloatRoundStyleE2EfEENS1_15EpilogueDefaultEEEEEvvEEEEvNT_6ParamsE)
        /*0674*/ 	.short	0x0210
        /*0676*/ 	.short	0x0570


	//----- nvinfo : EIATTR_SW_WAR
	.align		4
.L_36:
        /*0678*/ 	.byte	0x04, 0x36
        /*067a*/ 	.short	(.L_38 - .L_37)
.L_37:
        /*067c*/ 	.word	0x00000008
.L_38:


//--------------------- .nv.callgraph             --------------------------
	.section	.nv.callgraph,"",@"SHT_CUDA_CALLGRAPH"
	.align	4
	.sectionentsize	8
	.align		4
        /*0000*/ 	.word	0x00000000
	.align		4
        /*0004*/ 	.word	0xffffffff
	.align		4
        /*0008*/ 	.word	0x00000000
	.align		4
        /*000c*/ 	.word	0xfffffffe
	.align		4
        /*0010*/ 	.word	0x00000000
	.align		4
        /*0014*/ 	.word	0xfffffffd
	.align		4
        /*0018*/ 	.word	0x00000000
	.align		4
        /*001c*/ 	.word	0xfffffffc


//--------------------- .nv.constant4             --------------------------
	.section	.nv.constant4,"a",@progbits
	.align	8
	.align		8
.nv.constant4:
        /*0000*/ 	.dword	_ZN39_INTERNAL_049f382c_4_k_cu_3d4084c7_27114cuda3std3__45__cpo5beginE
	.align		8
        /*0008*/ 	.dword	_ZN39_INTERNAL_049f382c_4_k_cu_3d4084c7_27114cuda3std3__45__cpo3endE
	.align		8
        /*0010*/ 	.dword	_ZN39_INTERNAL_049f382c_4_k_cu_3d4084c7_27114cuda3std3__45__cpo6cbeginE
	.align		8
        /*0018*/ 	.dword	_ZN39_INTERNAL_049f382c_4_k_cu_3d4084c7_27114cuda3std3__45__cpo4cendE
	.align		8
        /*0020*/ 	.dword	_ZN39_INTERNAL_049f382c_4_k_cu_3d4084c7_27114cuda3std3__441_GLOBAL__N__049f382c_4_k_cu_3d4084c7_27116ignoreE
	.align		8
        /*0028*/ 	.dword	_ZN39_INTERNAL_049f382c_4_k_cu_3d4084c7_27114cuda3std3__419piecewise_constructE
	.align		8
        /*0030*/ 	.dword	_ZN39_INTERNAL_049f382c_4_k_cu_3d4084c7_27114cuda3std3__48in_placeE
	.align		8
        /*0038*/ 	.dword	_ZN39_INTERNAL_049f382c_4_k_cu_3d4084c7_27114cuda3std6ranges3__45__cpo4swapE
	.align		8
        /*0040*/ 	.dword	_ZN39_INTERNAL_049f382c_4_k_cu_3d4084c7_27114cuda3std6ranges3__45__cpo9iter_moveE
	.align		8
        /*0048*/ 	.dword	_ZN39_INTERNAL_049f382c_4_k_cu_3d4084c7_27114cute7productE
	.align		8
        /*0050*/ 	.dword	_ZN39_INTERNAL_049f382c_4_k_cu_3d4084c7_27114cute1_E


//--------------------- .text._ZN7cutlass13device_kernelINS_4gemm6kernel13GemmUniversalIN4cute5tupleIJiiiiEEENS1_10collective13CollectiveMmaINS1_40MainloopSm90TmaGmmaWarpSpecializedSparseILi18ENS5_IJNS4_1CILi1EEENSA_ILi2EEESB_EEENS1_32KernelTmaWarpSpecializedPingpongEEENS5_IJNSA_ILi64EEESG_SG_EEENS_10bfloat16_tENS5_IJNS4_6LayoutINS5_IJiNS5_IJSC_iEEEiEEENS5_IJlNS5_IJSB_SC_EEElEEEEENSJ_INS5_IJNS5_IJNS5_IJNSA_ILi8EEESC_NSA_ILi4EEEEEEiEEENS5_IJNS5_IJNSA_ILi16EEESC_SC_EEEiEEEiEEENS5_IJNS5_IJNS5_IJSG_ST_NSA_ILi1024EEEEEENSA_ILi4096EEEEEENS5_IJNS5_IJSB_NSA_ILi512EEENSA_ILi32EEEEEElEEElEEEEEEEESI_NS5_IJlSB_lEEENS4_8TiledMMAINS4_8MMA_AtomIJNS4_4SM904GMMA6SPARSE28GMMA_64x64x32_F32BF16BF16_SSILNS1C_5MajorE0ELS1F_0ELNS1C_7ScaleInE1ELS1G_1ELNS1C_9SparseSelE0EEEEEENSJ_INS5_IJSB_SB_SB_EEENS5_IJNSA_ILi0EEES1L_S1L_EEEEENS5_IJNS4_10UnderscoreES1O_S1O_EEEEENS4_23SM90_TMA_LOAD_MULTICASTENS4_14ComposedLayoutINS4_7SwizzleILi2ELi4ELi3EEENS4_25smem_sparse_ptr_flag_bitsILi2ELi16EEENSJ_INS5_IJNS5_IJSB_SP_EEENS5_IJSC_S12_EEEEEENS5_IJNS5_IJS1L_SG_EEESM_EEEEEEEvNS4_8identityENS4_13SM90_TMA_LOADENS1S_INS1T_ILi3ELi4ELi3EEENS4_18smem_ptr_flag_bitsILi16EEENSJ_INS5_IJSP_SG_EEENS5_IJSG_SB_EEEEEEEvS24_EENS_8epilogue10collective6detail29Sm90TmaWarpSpecializedAdapterINS2F_15DefaultEpilogueIfNS5_IJSB_llEEES2J_NS2E_6thread17LinearCombinationIfLi1EffLNS2K_9ScaleType4KindE0ELNS_15FloatRoundStyleE2EfEENS1_15EpilogueDefaultEEEEEvvEEEEvNT_6ParamsE --------------------------
	.section	.text._ZN7cutlass13device_kernelINS_4gemm6kernel13GemmUniversalIN4cute5tupleIJiiiiEEENS1_10collective13CollectiveMmaINS1_40MainloopSm90TmaGmmaWarpSpecializedSparseILi18ENS5_IJNS4_1CILi1EEENSA_ILi2EEESB_EEENS1_32KernelTmaWarpSpecializedPingpongEEENS5_IJNSA_ILi64EEESG_SG_EEENS_10bfloat16_tENS5_IJNS4_6LayoutINS5_IJiNS5_IJSC_iEEEiEEENS5_IJlNS5_IJSB_SC_EEElEEEEENSJ_INS5_IJNS5_IJNS5_IJNSA_ILi8EEESC_NSA_ILi4EEEEEEiEEENS5_IJNS5_IJNSA_ILi16EEESC_SC_EEEiEEEiEEENS5_IJNS5_IJNS5_IJSG_ST_NSA_ILi1024EEEEEENSA_ILi4096EEEEEENS5_IJNS5_IJSB_NSA_ILi512EEENSA_ILi32EEEEEElEEElEEEEEEEESI_NS5_IJlSB_lEEENS4_8TiledMMAINS4_8MMA_AtomIJNS4_4SM904GMMA6SPARSE28GMMA_64x64x32_F32BF16BF16_SSILNS1C_5MajorE0ELS1F_0ELNS1C_7ScaleInE1ELS1G_1ELNS1C_9SparseSelE0EEEEEENSJ_INS5_IJSB_SB_SB_EEENS5_IJNSA_ILi0EEES1L_S1L_EEEEENS5_IJNS4_10UnderscoreES1O_S1O_EEEEENS4_23SM90_TMA_LOAD_MULTICASTENS4_14ComposedLayoutINS4_7SwizzleILi2ELi4ELi3EEENS4_25smem_sparse_ptr_flag_bitsILi2ELi16EEENSJ_INS5_IJNS5_IJSB_SP_EEENS5_IJSC_S12_EEEEEENS5_IJNS5_IJS1L_SG_EEESM_EEEEEEEvNS4_8identityENS4_13SM90_TMA_LOADENS1S_INS1T_ILi3ELi4ELi3EEENS4_18smem_ptr_flag_bitsILi16EEENSJ_INS5_IJSP_SG_EEENS5_IJSG_SB_EEEEEEEvS24_EENS_8epilogue10collective6detail29Sm90TmaWarpSpecializedAdapterINS2F_15DefaultEpilogueIfNS5_IJSB_llEEES2J_NS2E_6thread17LinearCombinationIfLi1EffLNS2K_9ScaleType4KindE0ELNS_15FloatRoundStyleE2EfEENS1_15EpilogueDefaultEEEEEvvEEEEvNT_6ParamsE,"ax",@progbits
	.align	128
.text._ZN7cutlass13device_kernelINS_4gemm6kernel13GemmUniversalIN4cute5tupleIJiiiiEEENS1_10collective13CollectiveMmaINS1_40MainloopSm90TmaGmmaWarpSpecializedSparseILi18ENS5_IJNS4_1CILi1EEENSA_ILi2EEESB_EEENS1_32KernelTmaWarpSpecializedPingpongEEENS5_IJNSA_ILi64EEESG_SG_EEENS_10bfloat16_tENS5_IJNS4_6LayoutINS5_IJiNS5_IJSC_iEEEiEEENS5_IJlNS5_IJSB_SC_EEElEEEEENSJ_INS5_IJNS5_IJNS5_IJNSA_ILi8EEESC_NSA_ILi4EEEEEEiEEENS5_IJNS5_IJNSA_ILi16EEESC_SC_EEEiEEEiEEENS5_IJNS5_IJNS5_IJSG_ST_NSA_ILi1024EEEEEENSA_ILi4096EEEEEENS5_IJNS5_IJSB_NSA_ILi512EEENSA_ILi32EEEEEElEEElEEEEEEEESI_NS5_IJlSB_lEEENS4_8TiledMMAINS4_8MMA_AtomIJNS4_4SM904GMMA6SPARSE28GMMA_64x64x32_F32BF16BF16_SSILNS1C_5MajorE0ELS1F_0ELNS1C_7ScaleInE1ELS1G_1ELNS1C_9SparseSelE0EEEEEENSJ_INS5_IJSB_SB_SB_EEENS5_IJNSA_ILi0EEES1L_S1L_EEEEENS5_IJNS4_10UnderscoreES1O_S1O_EEEEENS4_23SM90_TMA_LOAD_MULTICASTENS4_14ComposedLayoutINS4_7SwizzleILi2ELi4ELi3EEENS4_25smem_sparse_ptr_flag_bitsILi2ELi16EEENSJ_INS5_IJNS5_IJSB_SP_EEENS5_IJSC_S12_EEEEEENS5_IJNS5_IJS1L_SG_EEESM_EEEEEEEvNS4_8identityENS4_13SM90_TMA_LOADENS1S_INS1T_ILi3ELi4ELi3EEENS4_18smem_ptr_flag_bitsILi16EEENSJ_INS5_IJSP_SG_EEENS5_IJSG_SB_EEEEEEEvS24_EENS_8epilogue10collective6detail29Sm90TmaWarpSpecializedAdapterINS2F_15DefaultEpilogueIfNS5_IJSB_llEEES2J_NS2E_6thread17LinearCombinationIfLi1EffLNS2K_9ScaleType4KindE0ELNS_15FloatRoundStyleE2EfEENS1_15EpilogueDefaultEEEEEvvEEEEvNT_6ParamsE:
        .type           _ZN7cutlass13device_kernelINS_4gemm6kernel13GemmUniversalIN4cute5tupleIJiiiiEEENS1_10collective13CollectiveMmaINS1_40MainloopSm90TmaGmmaWarpSpecializedSparseILi18ENS5_IJNS4_1CILi1EEENSA_ILi2EEESB_EEENS1_32KernelTmaWarpSpecializedPingpongEEENS5_IJNSA_ILi64EEESG_SG_EEENS_10bfloat16_tENS5_IJNS4_6LayoutINS5_IJiNS5_IJSC_iEEEiEEENS5_IJlNS5_IJSB_SC_EEElEEEEENSJ_INS5_IJNS5_IJNS5_IJNSA_ILi8EEESC_NSA_ILi4EEEEEEiEEENS5_IJNS5_IJNSA_ILi16EEESC_SC_EEEiEEEiEEENS5_IJNS5_IJNS5_IJSG_ST_NSA_ILi1024EEEEEENSA_ILi4096EEEEEENS5_IJNS5_IJSB_NSA_ILi512EEENSA_ILi32EEEEEElEEElEEEEEEEESI_NS5_IJlSB_lEEENS4_8TiledMMAINS4_8MMA_AtomIJNS4_4SM904GMMA6SPARSE28GMMA_64x64x32_F32BF16BF16_SSILNS1C_5MajorE0ELS1F_0ELNS1C_7ScaleInE1ELS1G_1ELNS1C_9SparseSelE0EEEEEENSJ_INS5_IJSB_SB_SB_EEENS5_IJNSA_ILi0EEES1L_S1L_EEEEENS5_IJNS4_10UnderscoreES1O_S1O_EEEEENS4_23SM90_TMA_LOAD_MULTICASTENS4_14ComposedLayoutINS4_7SwizzleILi2ELi4ELi3EEENS4_25smem_sparse_ptr_flag_bitsILi2ELi16EEENSJ_INS5_IJNS5_IJSB_SP_EEENS5_IJSC_S12_EEEEEENS5_IJNS5_IJS1L_SG_EEESM_EEEEEEEvNS4_8identityENS4_13SM90_TMA_LOADENS1S_INS1T_ILi3ELi4ELi3EEENS4_18smem_ptr_flag_bitsILi16EEENSJ_INS5_IJSP_SG_EEENS5_IJSG_SB_EEEEEEEvS24_EENS_8epilogue10collective6detail29Sm90TmaWarpSpecializedAdapterINS2F_15DefaultEpilogueIfNS5_IJSB_llEEES2J_NS2E_6thread17LinearCombinationIfLi1EffLNS2K_9ScaleType4KindE0ELNS_15FloatRoundStyleE2EfEENS1_15EpilogueDefaultEEEEEvvEEEEvNT_6ParamsE,@function
        .size           _ZN7cutlass13device_kernelINS_4gemm6kernel13GemmUniversalIN4cute5tupleIJiiiiEEENS1_10collective13CollectiveMmaINS1_40MainloopSm90TmaGmmaWarpSpecializedSparseILi18ENS5_IJNS4_1CILi1EEENSA_ILi2EEESB_EEENS1_32KernelTmaWarpSpecializedPingpongEEENS5_IJNSA_ILi64EEESG_SG_EEENS_10bfloat16_tENS5_IJNS4_6LayoutINS5_IJiNS5_IJSC_iEEEiEEENS5_IJlNS5_IJSB_SC_EEElEEEEENSJ_INS5_IJNS5_IJNS5_IJNSA_ILi8EEESC_NSA_ILi4EEEEEEiEEENS5_IJNS5_IJNSA_ILi16EEESC_SC_EEEiEEEiEEENS5_IJNS5_IJNS5_IJSG_ST_NSA_ILi1024EEEEEENSA_ILi4096EEEEEENS5_IJNS5_IJSB_NSA_ILi512EEENSA_ILi32EEEEEElEEElEEEEEEEESI_NS5_IJlSB_lEEENS4_8TiledMMAINS4_8MMA_AtomIJNS4_4SM904GMMA6SPARSE28GMMA_64x64x32_F32BF16BF16_SSILNS1C_5MajorE0ELS1F_0ELNS1C_7ScaleInE1ELS1G_1ELNS1C_9SparseSelE0EEEEEENSJ_INS5_IJSB_SB_SB_EEENS5_IJNSA_ILi0EEES1L_S1L_EEEEENS5_IJNS4_10UnderscoreES1O_S1O_EEEEENS4_23SM90_TMA_LOAD_MULTICASTENS4_14ComposedLayoutINS4_7SwizzleILi2ELi4ELi3EEENS4_25smem_sparse_ptr_flag_bitsILi2ELi16EEENSJ_INS5_IJNS5_IJSB_SP_EEENS5_IJSC_S12_EEEEEENS5_IJNS5_IJS1L_SG_EEESM_EEEEEEEvNS4_8identityENS4_13SM90_TMA_LOADENS1S_INS1T_ILi3ELi4ELi3EEENS4_18smem_ptr_flag_bitsILi16EEENSJ_INS5_IJSP_SG_EEENS5_IJSG_SB_EEEEEEEvS24_EENS_8epilogue10collective6detail29Sm90TmaWarpSpecializedAdapterINS2F_15DefaultEpilogueIfNS5_IJSB_llEEES2J_NS2E_6thread17LinearCombinationIfLi1EffLNS2K_9ScaleType4KindE0ELNS_15FloatRoundStyleE2EfEENS1_15EpilogueDefaultEEEEEvvEEEEvNT_6ParamsE,(.L_x_157 - _ZN7cutlass13device_kernelINS_4gemm6kernel13GemmUniversalIN4cute5tupleIJiiiiEEENS1_10collective13CollectiveMmaINS1_40MainloopSm90TmaGmmaWarpSpecializedSparseILi18ENS5_IJNS4_1CILi1EEENSA_ILi2EEESB_EEENS1_32KernelTmaWarpSpecializedPingpongEEENS5_IJNSA_ILi64EEESG_SG_EEENS_10bfloat16_tENS5_IJNS4_6LayoutINS5_IJiNS5_IJSC_iEEEiEEENS5_IJlNS5_IJSB_SC_EEElEEEEENSJ_INS5_IJNS5_IJNS5_IJNSA_ILi8EEESC_NSA_ILi4EEEEEEiEEENS5_IJNS5_IJNSA_ILi16EEESC_SC_EEEiEEEiEEENS5_IJNS5_IJNS5_IJSG_ST_NSA_ILi1024EEEEEENSA_ILi4096EEEEEENS5_IJNS5_IJSB_NSA_ILi512EEENSA_ILi32EEEEEElEEElEEEEEEEESI_NS5_IJlSB_lEEENS4_8TiledMMAINS4_8MMA_AtomIJNS4_4SM904GMMA6SPARSE28GMMA_64x64x32_F32BF16BF16_SSILNS1C_5MajorE0ELS1F_0ELNS1C_7ScaleInE1ELS1G_1ELNS1C_9SparseSelE0EEEEEENSJ_INS5_IJSB_SB_SB_EEENS5_IJNSA_ILi0EEES1L_S1L_EEEEENS5_IJNS4_10UnderscoreES1O_S1O_EEEEENS4_23SM90_TMA_LOAD_MULTICASTENS4_14ComposedLayoutINS4_7SwizzleILi2ELi4ELi3EEENS4_25smem_sparse_ptr_flag_bitsILi2ELi16EEENSJ_INS5_IJNS5_IJSB_SP_EEENS5_IJSC_S12_EEEEEENS5_IJNS5_IJS1L_SG_EEESM_EEEEEEEvNS4_8identityENS4_13SM90_TMA_LOADENS1S_INS1T_ILi3ELi4ELi3EEENS4_18smem_ptr_flag_bitsILi16EEENSJ_INS5_IJSP_SG_EEENS5_IJSG_SB_EEEEEEEvS24_EENS_8epilogue10collective6detail29Sm90TmaWarpSpecializedAdapterINS2F_15DefaultEpilogueIfNS5_IJSB_llEEES2J_NS2E_6thread17LinearCombinationIfLi1EffLNS2K_9ScaleType4KindE0ELNS_15FloatRoundStyleE2EfEENS1_15EpilogueDefaultEEEEEvvEEEEvNT_6ParamsE)
        .other          _ZN7cutlass13device_kernelINS_4gemm6kernel13GemmUniversalIN4cute5tupleIJiiiiEEENS1_10collective13CollectiveMmaINS1_40MainloopSm90TmaGmmaWarpSpecializedSparseILi18ENS5_IJNS4_1CILi1EEENSA_ILi2EEESB_EEENS1_32KernelTmaWarpSpecializedPingpongEEENS5_IJNSA_ILi64EEESG_SG_EEENS_10bfloat16_tENS5_IJNS4_6LayoutINS5_IJiNS5_IJSC_iEEEiEEENS5_IJlNS5_IJSB_SC_EEElEEEEENSJ_INS5_IJNS5_IJNS5_IJNSA_ILi8EEESC_NSA_ILi4EEEEEEiEEENS5_IJNS5_IJNSA_ILi16EEESC_SC_EEEiEEEiEEENS5_IJNS5_IJNS5_IJSG_ST_NSA_ILi1024EEEEEENSA_ILi4096EEEEEENS5_IJNS5_IJSB_NSA_ILi512EEENSA_ILi32EEEEEElEEElEEEEEEEESI_NS5_IJlSB_lEEENS4_8TiledMMAINS4_8MMA_AtomIJNS4_4SM904GMMA6SPARSE28GMMA_64x64x32_F32BF16BF16_SSILNS1C_5MajorE0ELS1F_0ELNS1C_7ScaleInE1ELS1G_1ELNS1C_9SparseSelE0EEEEEENSJ_INS5_IJSB_SB_SB_EEENS5_IJNSA_ILi0EEES1L_S1L_EEEEENS5_IJNS4_10UnderscoreES1O_S1O_EEEEENS4_23SM90_TMA_LOAD_MULTICASTENS4_14ComposedLayoutINS4_7SwizzleILi2ELi4ELi3EEENS4_25smem_sparse_ptr_flag_bitsILi2ELi16EEENSJ_INS5_IJNS5_IJSB_SP_EEENS5_IJSC_S12_EEEEEENS5_IJNS5_IJS1L_SG_EEESM_EEEEEEEvNS4_8identityENS4_13SM90_TMA_LOADENS1S_INS1T_ILi3ELi4ELi3EEENS4_18smem_ptr_flag_bitsILi16EEENSJ_INS5_IJSP_SG_EEENS5_IJSG_SB_EEEEEEEvS24_EENS_8epilogue10collective6detail29Sm90TmaWarpSpecializedAdapterINS2F_15DefaultEpilogueIfNS5_IJSB_llEEES2J_NS2E_6thread17LinearCombinationIfLi1EffLNS2K_9ScaleType4KindE0ELNS_15FloatRoundStyleE2EfEENS1_15EpilogueDefaultEEEEEvvEEEEvNT_6ParamsE,@"STO_CUDA_ENTRY STV_DEFAULT"
_ZN7cutlass13device_kernelINS_4gemm6kernel13GemmUniversalIN4cute5tupleIJiiiiEEENS1_10collective13CollectiveMmaINS1_40MainloopSm90TmaGmmaWarpSpecializedSparseILi18ENS5_IJNS4_1CILi1EEENSA_ILi2EEESB_EEENS1_32KernelTmaWarpSpecializedPingpongEEENS5_IJNSA_ILi64EEESG_SG_EEENS_10bfloat16_tENS5_IJNS4_6LayoutINS5_IJiNS5_IJSC_iEEEiEEENS5_IJlNS5_IJSB_SC_EEElEEEEENSJ_INS5_IJNS5_IJNS5_IJNSA_ILi8EEESC_NSA_ILi4EEEEEEiEEENS5_IJNS5_IJNSA_ILi16EEESC_SC_EEEiEEEiEEENS5_IJNS5_IJNS5_IJSG_ST_NSA_ILi1024EEEEEENSA_ILi4096EEEEEENS5_IJNS5_IJSB_NSA_ILi512EEENSA_ILi32EEEEEElEEElEEEEEEEESI_NS5_IJlSB_lEEENS4_8TiledMMAINS4_8MMA_AtomIJNS4_4SM904GMMA6SPARSE28GMMA_64x64x32_F32BF16BF16_SSILNS1C_5MajorE0ELS1F_0ELNS1C_7ScaleInE1ELS1G_1ELNS1C_9SparseSelE0EEEEEENSJ_INS5_IJSB_SB_SB_EEENS5_IJNSA_ILi0EEES1L_S1L_EEEEENS5_IJNS4_10UnderscoreES1O_S1O_EEEEENS4_23SM90_TMA_LOAD_MULTICASTENS4_14ComposedLayoutINS4_7SwizzleILi2ELi4ELi3EEENS4_25smem_sparse_ptr_flag_bitsILi2ELi16EEENSJ_INS5_IJNS5_IJSB_SP_EEENS5_IJSC_S12_EEEEEENS5_IJNS5_IJS1L_SG_EEESM_EEEEEEEvNS4_8identityENS4_13SM90_TMA_LOADENS1S_INS1T_ILi3ELi4ELi3EEENS4_18smem_ptr_flag_bitsILi16EEENSJ_INS5_IJSP_SG_EEENS5_IJSG_SB_EEEEEEEvS24_EENS_8epilogue10collective6detail29Sm90TmaWarpSpecializedAdapterINS2F_15DefaultEpilogueIfNS5_IJSB_llEEES2J_NS2E_6thread17LinearCombinationIfLi1EffLNS2K_9ScaleType4KindE0ELNS_15FloatRoundStyleE2EfEENS1_15EpilogueDefaultEEEEEvvEEEEvNT_6ParamsE:
[----:B------:R-:W-:Y:S01]  /*0000*/  LDC R1, c[0x0][0x28] ;  /* 0x00000a00ff017b82 */ /* 0x000fe20000000800 */
[----:B------:R-:W0:Y:S01]  /*0010*/  S2R R10, SR_TID.X ;  /* 0x00000000000a7919 */ /* 0x000e220000002100 */
[----:B------:R-:W-:Y:S01]  /*0020*/  ELECT P0, URZ, PT ;  /* 0x00000000003f782f */ /* 0x000fe20003800000 */
[----:B------:R-:W-:Y:S01]  /*0030*/  BSSY B0, `(.L_x_0) ;  /* 0x0000012000007945 */ /* 0x000fe20003800000 */
[--C-:B0-----:R-:W-:Y:S02]  /*0040*/  SHF.R.U32.HI R0, RZ, 0x5, R10.reuse ;  /* 0x00000005ff007819 */ /* 0x101fe4000001160a */
[----:B------:R-:W-:-:S03]  /*0050*/  SHF.R.U32.HI R4, RZ, 0x7, R10 ;  /* 0x00000007ff047819 */ /* 0x000fc6000001160a */
[----:B------:R-:W0:Y:S04]  /*0060*/  SHFL.IDX PT, R2, R0, RZ, 0x1f ;  /* 0x00001fff00027589 */ /* 0x000e2800000e0000 */
[----:B------:R1:W2:Y:S01]  /*0070*/  SHFL.IDX PT, R5, R4, RZ, 0x1f ;  /* 0x00001fff04057589 */ /* 0x0002a200000e0000 */
[----:B0-----:R-:W-:-:S13]  /*0080*/  ISETP.NE.OR P0, PT, R2, RZ, !P0 ;  /* 0x000000ff0200720c */ /* 0x001fda0004705670 */
[----:B-12---:R-:W-:Y:S05]  /*0090*/  @P0 BRA `(.L_x_1) ;  /* 0x00000000002c0947 */ /* 0x006fea0003800000 */
[----:B------:R-:W-:Y:S02]  /*00a0*/  ULDC.64 UR4, c[0x0][0x198] ;  /* 0x0000660000047ab9 */ /* 0x000fe40000000a00 */
[----:B------:R-:W-:Y:S02]  /*00b0*/  UIADD3 UR6, UP0, UR4, 0xf0, URZ ;  /* 0x000000f004067890 */ /* 0x000fe4000ff1e03f */
[----:B------:R-:W-:Y:S02]  /*00c0*/  UIADD3 UR8, UP1, UR4, 0x1f0, URZ ;  /* 0x000001f004087890 */ /* 0x000fe4000ff3e03f */
[----:B------:R-:W-:Y:S02]  /*00d0*/  UIADD3 UR4, UP2, UR4, 0x2f0, URZ ;  /* 0x000002f004047890 */ /* 0x000fe4000ff5e03f */
[----:B------:R-:W-:Y:S02]  /*00e0*/  UIADD3.X UR7, URZ, UR5, URZ, UP0, !UPT ;  /* 0x000000053f077290 */ /* 0x000fe400087fe43f */
[----:B------:R-:W-:-:S02]  /*00f0*/  UIADD3.X UR9, URZ, UR5, URZ, UP1, !UPT ;  /* 0x000000053f097290 */ /* 0x000fc40008ffe43f */
[----:B------:R-:W-:-:S05]  /*0100*/  UIADD3.X UR5, URZ, UR5, URZ, UP2, !UPT ;  /* 0x000000053f057290 */ /* 0x000fca00097fe43f */
[----:B------:R0:W-:Y:S02]  /*0110*/  UTMACCTL.PF [UR6] ;  /* 0x00000000060079b9 */ /* 0x0001e40008040000 */
[----:B------:R0:W-:Y:S02]  /*0120*/  UTMACCTL.PF [UR8] ;  /* 0x00000000080079b9 */ /* 0x0001e40008040000 */
[----:B------:R0:W-:Y:S02]  /*0130*/  UTMACCTL.PF [UR4] ;  /* 0x00000000040079b9 */ /* 0x0001e40008040000 */
[----:B0-----:R-:W-:Y:S01]  /*0140*/  NOP ;  /* 0x0000000000007918 */ /* 0x001fe20000000000 */
.L_x_1:
[----:B------:R-:W-:Y:S05]  /*0150*/  BSYNC B0 ;  /* 0x0000000000007941 */ /* 0x000fea0003800000 */
.L_x_0:
[----:B------:R-:W0:Y:S01]  /*0160*/  SHFL.IDX PT, R6, R0, RZ, 0x1f ;  /* 0x00001fff00067589 */ /* 0x000e2200000e0000 */
[----:B------:R-:W-:Y:S02]  /*0170*/  SHF.R.S32.HI R3, RZ, 0x1f, R10 ;  /* 0x0000001fff037819 */ /* 0x000fe4000001140a */
[----:B0-----:R-:W-:-:S13]  /*0180*/  ISETP.NE.AND P0, PT, R6, RZ, PT ;  /* 0x000000ff0600720c */ /* 0x001fda0003f05270 */
[----:B------:R-:W-:Y:S05]  /*0190*/  @P0 BRA `(.L_x_2) ;  /* 0x0000000000d40947 */ /* 0x000fea0003800000 */
[----:B------:R-:W-:Y:S01]  /*01a0*/  ELECT P0, URZ, PT ;  /* 0x00000000003f782f */ /* 0x000fe20003800000 */
[----:B------:R-:W-:-:S12]  /*01b0*/  BSSY B0, `(.L_x_2) ;  /* 0x0000033000007945 */ /* 0x000fd80003800000 */
[----:B------:R-:W-:Y:S05]  /*01c0*/  @!P0 BRA `(.L_x_3) ;  /* 0x0000000000c48947 */ /* 0x000fea0003800000 */
[----:B------:R-:W0:Y:S01]  /*01d0*/  S2UR UR8, SR_CgaCtaId ;  /* 0x00000000000879c3 */ /* 0x000e220000008800 */
[----:B------:R-:W-:Y:S01]  /*01e0*/  UMOV UR4, 0x400 ;  /* 0x0000040000047882 */ /* 0x000fe20000000000 */
[----:B------:R-:W-:Y:S01]  /*01f0*/  UMOV UR5, 0x1 ;  /* 0x0000000100057882 */ /* 0x000fe20000000000 */
[----:B------:R-:W-:Y:S02]  /*0200*/  UMOV UR6, 0x2 ;  /* 0x0000000200067882 */ /* 0x000fe40000000000 */
[----:B------:R-:W-:-:S04]  /*0210*/  UIADD3 UR6, -UR6, 0x100000, URZ ;  /* 0x0010000006067890 */ /* 0x000fc8000fffe13f */
[----:B------:R-:W-:Y:S02]  /*0220*/  USHF.L.U32 UR7, UR6, 0xb, URZ ;  /* 0x0000000b06077899 */ /* 0x000fe4000800063f */
[----:B------:R-:W-:Y:S02]  /*0230*/  USHF.L.U32 UR6, UR6, 0x1, URZ ;  /* 0x0000000106067899 */ /* 0x000fe4000800063f */
[----:B0-----:R-:W-:Y:S02]  /*0240*/  ULEA UR8, UR8, UR4, 0x18 ;  /* 0x0000000408087291 */ /* 0x001fe4000f8ec03f */
[----:B------:R-:W-:-:S04]  /*0250*/  UIADD3 UR4, -UR5, 0x100000, URZ ;  /* 0x0010000005047890 */ /* 0x000fc8000fffe13f */
[----:B------:R-:W-:Y:S02]  /*0260*/  USHF.L.U32 UR5, UR4, 0xb, URZ ;  /* 0x0000000b04057899 */ /* 0x000fe4000800063f */
[----:B------:R-:W-:Y:S01]  /*0270*/  USHF.L.U32 UR4, UR4, 0x1, URZ ;  /* 0x0000000104047899 */ /* 0x000fe2000800063f */
[----:B------:R-:W0:Y:S11]  /*0280*/  FENCE.VIEW.ASYNC.S ;  /* 0x00000000000073c6 */ /* 0x000e360000000000 */
[----:B0-----:R0:W1:Y:S01]  /*0290*/  SYNCS.EXCH.64 URZ, [UR8], UR4 ;  /* 0x00000004083f75b2 */ /* 0x0010620008000100 */
[----:B------:R0:W2:Y:S01]  /*02a0*/  SYNCS.EXCH.64 URZ, [UR8+0x90], UR6 ;  /* 0x00009006083f75b2 */ /* 0x0000a20008000100 */
[----:B------:R0:W3:Y:S01]  /*02b0*/  SYNCS.EXCH.64 URZ, [UR8+0x8], UR4 ;  /* 0x00000804083f75b2 */ /* 0x0000e20008000100 */
[----:B------:R0:W4:Y:S01]  /*02c0*/  SYNCS.EXCH.64 URZ, [UR8+0x98], UR6 ;  /* 0x00009806083f75b2 */ /* 0x0001220008000100 */
[----:B------:R0:W0:Y:S01]  /*02d0*/  SYNCS.EXCH.64 URZ, [UR8+0x10], UR4 ;  /* 0x00001004083f75b2 */ /* 0x0000220008000100 */
        /* <DEDUP_REMOVED lines=31> */
[----:B-1234-:R-:W-:Y:S01]  /*04d0*/  NOP ;  /* 0x0000000000007918 */ /* 0x01efe20000000000 */
.L_x_3:
[----:B0-----:R-:W-:Y:S05]  /*04e0*/  BSYNC B0 ;  /* 0x0000000000007941 */ /* 0x001fea0003800000 */
.L_x_2:
[----:B------:R-:W0:Y:S01]  /*04f0*/  SHFL.IDX PT, R12, R0, RZ, 0x1f ;  /* 0x00001fff000c7589 */ /* 0x000e2200000e0000 */
[----:B------:R-:W-:Y:S01]  /*0500*/  LEA.HI R3, R3, R10, RZ, 0x7 ;  /* 0x0000000a03037211 */ /* 0x000fe200078f38ff */
[----:B------:R-:W1:Y:S01]  /*0510*/  S2UR UR13, SR_CTAID.X ;  /* 0x00000000000d79c3 */ /* 0x000e620000002500 */
[----:B------:R-:W-:Y:S01]  /*0520*/  ELECT P0, URZ, PT ;  /* 0x00000000003f782f */ /* 0x000fe20003800000 */
[----:B------:R-:W2:Y:S01]  /*0530*/  SHFL.IDX PT, R9, R0, RZ, 0x1f ;  /* 0x00001fff00097589 */ /* 0x000ea200000e0000 */
[----:B------:R-:W-:Y:S02]  /*0540*/  LOP3.LUT R3, R3, 0xffffff80, RZ, 0xc0, !PT ;  /* 0xffffff8003037812 */ /* 0x000fe400078ec0ff */
[----:B------:R-:W-:Y:S01]  /*0550*/  ELECT P1, URZ, PT ;  /* 0x00000000003f782f */ /* 0x000fe20003820000 */
[----:B------:R-:W-:Y:S01]  /*0560*/  NOP ;  /* 0x0000000000007918 */ /* 0x000fe20000000000 */
[----:B------:R-:W3:Y:S01]  /*0570*/  S2R R16, SR_CTAID.Y ;  /* 0x0000000000107919 */ /* 0x000ee20000002600 */
[----:B------:R-:W-:Y:S01]  /*0580*/  ULDC UR4, c[0x0][0x150] ;  /* 0x0000540000047ab9 */ /* 0x000fe20000000800 */
[----:B------:R-:W-:Y:S01]  /*0590*/  IMAD.IADD R11, R10, 0x1, -R3 ;  /* 0x000000010a0b7824 */ /* 0x000fe200078e0a03 */
[----:B------:R-:W4:Y:S01]  /*05a0*/  LDC R25, c[0x0][0x148] ;  /* 0x00005200ff197b82 */ /* 0x000f220000000800 */
[----:B------:R3:W5:Y:S01]  /*05b0*/  SHFL.IDX PT, R13, R4, RZ, 0x1f ;  /* 0x00001fff040d7589 */ /* 0x00076200000e0000 */
[----:B------:R-:W-:Y:S01]  /*05c0*/  UMOV UR11, 0x80 ;  /* 0x00000080000b7882 */ /* 0x000fe20000000000 */
[----:B------:R-:W-:Y:S01]  /*05d0*/  NOP ;  /* 0x0000000000007918 */ /* 0x000fe20000000000 */
[----:B------:R-:W-:Y:S01]  /*05e0*/  SHF.R.S32.HI R24, RZ, 0x1f, R11 ;  /* 0x0000001fff187819 */ /* 0x000fe2000001140b */
[C---:B------:R-:W-:Y:S01]  /*05f0*/  VIADD R40, R5.reuse, 0xffffffff ;  /* 0xffffffff05287836 */ /* 0x040fe20000000000 */
[----:B------:R-:W-:-:S02]  /*0600*/  ISETP.NE.AND P2, PT, R5, RZ, PT ;  /* 0x000000ff0500720c */ /* 0x000fc40003f45270 */
[----:B------:R-:W-:Y:S02]  /*0610*/  LEA.HI R3, R24, R11, RZ, 0x3 ;  /* 0x0000000b18037211 */ /* 0x000fe400078f18ff */
[----:B------:R-:W-:Y:S02]  /*0620*/  ISETP.GE.U32.AND P5, PT, R40, 0x2, PT ;  /* 0x000000022800780c */ /* 0x000fe40003fa6070 */
[--C-:B------:R-:W-:Y:S02]  /*0630*/  SHF.R.S32.HI R7, RZ, 0x3, R3.reuse ;  /* 0x00000003ff077819 */ /* 0x100fe40000011403 */
[----:B0-----:R-:W-:Y:S02]  /*0640*/  ISETP.NE.OR P0, PT, R12, RZ, !P0 ;  /* 0x000000ff0c00720c */ /* 0x001fe40004705670 */
[----:B------:R-:W-:Y:S01]  /*0650*/  SHF.R.S32.HI R8, RZ, 0x1f, R3 ;  /* 0x0000001fff087819 */ /* 0x000fe20000011403 */
[----:B------:R-:W0:Y:S01]  /*0660*/  LDC R12, c[0x0][0x140] ;  /* 0x00005000ff0c7b82 */ /* 0x000e220000000800 */
[----:B--2---:R-:W-:-:S02]  /*0670*/  ISETP.NE.OR P1, PT, R9, RZ, !P1 ;  /* 0x000000ff0900720c */ /* 0x004fc40004f25670 */
[----:B------:R-:W-:Y:S02]  /*0680*/  LEA.HI R8, R8, R7, RZ, 0x2 ;  /* 0x0000000708087211 */ /* 0x000fe400078f10ff */
[----:B-1----:R-:W-:Y:S02]  /*0690*/  I2FP.F32.U32 R0, UR13 ;  /* 0x0000000d00007c45 */ /* 0x002fe40008201000 */
[----:B------:R-:W-:Y:S01]  /*06a0*/  LOP3.LUT R8, R8, 0xfffffffc, RZ, 0xc0, !PT ;  /* 0xfffffffc08087812 */ /* 0x000fe200078ec0ff */
[----:B------:R-:W1:Y:S01]  /*06b0*/  LDC R9, c[0x0][0x144] ;  /* 0x00005100ff097b82 */ /* 0x000e620000000800 */
[----:B------:R-:W-:Y:S01]  /*06c0*/  SHF.R.S32.HI R3, RZ, 0x1f, R2 ;  /* 0x0000001fff037819 */ /* 0x000fe20000011402 */
[----:B------:R-:W-:Y:S01]  /*06d0*/  VOTEU.ALL UP0, P0 ;  /* 0x00000000003f7886 */ /* 0x000fe20000000000 */
[----:B------:R-:W-:Y:S01]  /*06e0*/  FMUL R0, R0, UR4 ;  /* 0x0000000400007c20 */ /* 0x000fe20008400000 */
[----:B---3--:R-:W-:Y:S01]  /*06f0*/  I2FP.F32.U32 R4, R16 ;  /* 0x0000001000047245 */ /* 0x008fe20000201000 */
[----:B------:R-:W-:Y:S01]  /*0700*/  ULDC UR4, c[0x0][0x154] ;  /* 0x0000550000047ab9 */ /* 0x000fe20000000800 */
[----:B------:R-:W-:Y:S01]  /*0710*/  VOTEU.ALL UP1, P1 ;  /* 0x00000000003f7886 */ /* 0x000fe20000820000 */
[----:B------:R-:W-:Y:S01]  /*0720*/  IMAD.IADD R8, R7, 0x1, -R8 ;  /* 0x0000000107087824 */ /* 0x000fe200078e0a08 */
[----:B------:R-:W2:Y:S01]  /*0730*/  @!UP0 S2UR UR7, SR_CgaCtaId ;  /* 0x00000000000789c3 */ /* 0x000ea20000008800 */
[----:B------:R-:W-:Y:S01]  /*0740*/  SHF.R.S32.HI R7, RZ, 0x1f, R6 ;  /* 0x0000001fff077819 */ /* 0x000fe20000011406 */
[----:B------:R-:W-:Y:S01]  /*0750*/  FMUL R4, R4, UR4 ;  /* 0x0000000404047c20 */ /* 0x000fe20008400000 */
[----:B------:R-:W-:Y:S01]  /*0760*/  LEA.HI R3, R3, R2, RZ, 0x2 ;  /* 0x0000000203037211 */ /* 0x000fe200078f10ff */
[----:B------:R-:W3:Y:S01]  /*0770*/  F2I.U32.TRUNC.NTZ R0, R0 ;  /* 0x0000000000007305 */ /* 0x000ee2000020f000 */
[----:B------:R-:W-:Y:S01]  /*0780*/  LEA.HI R7, R7, R6, RZ, 0x2 ;  /* 0x0000000607077211 */ /* 0x000fe200078f10ff */
[----:B------:R-:W-:Y:S01]  /*0790*/  UMOV UR4, 0x20 ;  /* 0x0000002000047882 */ /* 0x000fe20000000000 */
[----:B------:R-:W-:Y:S01]  /*07a0*/  LOP3.LUT R3, R3, 0xfffffffc, RZ, 0xc0, !PT ;  /* 0xfffffffc03037812 */ /* 0x000fe200078ec0ff */
[----:B------:R-:W5:Y:S01]  /*07b0*/  @!UP1 S2UR UR10, SR_CgaCtaId ;  /* 0x00000000000a99c3 */ /* 0x000f620000008800 */
[----:B------:R-:W-:Y:S01]  /*07c0*/  LOP3.LUT R7, R7, 0x3ffffffc, RZ, 0xc0, !PT ;  /* 0x3ffffffc07077812 */ /* 0x000fe200078ec0ff */
[----:B------:R-:W-:Y:S01]  /*07d0*/  @!UP0 UMOV UR6, 0x400 ;  /* 0x0000040000068882 */ /* 0x000fe20000000000 */
[----:B------:R-:W-:-:S04]  /*07e0*/  @!UP0 UIADD3 UR4, -UR4, 0x100000, URZ ;  /* 0x0010000004048890 */ /* 0x000fc8000fffe13f */
[----:B------:R-:W-:Y:S02]  /*07f0*/  @!UP0 USHF.L.U32 UR5, UR4, 0xb, URZ ;  /* 0x0000000b04058899 */ /* 0x000fe4000800063f */
[----:B------:R-:W-:Y:S01]  /*0800*/  @!UP0 USHF.L.U32 UR4, UR4, 0x1, URZ ;  /* 0x0000000104048899 */ /* 0x000fe2000800063f */
[----:B------:R-:W4:Y:S01]  /*0810*/  F2I.U32.TRUNC.NTZ R4, R4 ;  /* 0x0000000400047305 */ /* 0x000f22000020f000 */
[----:B------:R-:W-:Y:S01]  /*0820*/  IMAD.IADD R22, R2, 0x1, -R3 ;  /* 0x0000000102167824 */ /* 0x000fe200078e0a03 */
[----:B------:R-:W-:Y:S01]  /*0830*/  @!UP1 UMOV UR9, 0x400 ;  /* 0x0000040000099882 */ /* 0x000fe20000000000 */
[----:B------:R-:W-:Y:S01]  /*0840*/  IMAD.IADD R7, R6, 0x1, -R7 ;  /* 0x0000000106077824 */ /* 0x000fe200078e0a07 */
[----:B0-----:R-:W-:Y:S01]  /*0850*/  ISETP.EQ.U32.AND P3, PT, R12, 0x1, PT ;  /* 0x000000010c00780c */ /* 0x001fe20003f62070 */
[----:B------:R-:W-:Y:S01]  /*0860*/  VOTEU.ALL UP2, P1 ;  /* 0x00000000003f7886 */ /* 0x000fe20000840000 */
[----:B------:R-:W-:Y:S01]  /*0870*/  VOTEU.ALL UP3, P1 ;  /* 0x00000000003f7886 */ /* 0x000fe20000860000 */
[----:B------:R-:W-:Y:S01]  /*0880*/  IMAD R7, R7, 0x4, R8 ;  /* 0x0000000407077824 */ /* 0x000fe200078e0208 */
[----:B------:R-:W-:Y:S01]  /*0890*/  VOTEU.ALL UP4, P1 ;  /* 0x00000000003f7886 */ /* 0x000fe20000880000 */
[----:B------:R-:W-:Y:S01]  /*08a0*/  VOTEU.ALL UP5, P1 ;  /* 0x00000000003f7886 */ /* 0x000fe200008a0000 */
[----:B------:R-:W-:Y:S01]  /*08b0*/  ISETP.NE.AND P1, PT, R22, 0x3, PT ;  /* 0x000000031600780c */ /* 0x000fe20003f25270 */
[----:B------:R-:W-:Y:S01]  /*08c0*/  IMAD.SHL.U32 R12, R7, 0x4, RZ ;  /* 0x00000004070c7824 */ /* 0x000fe200078e00ff */
[----:B--2---:R-:W-:Y:S01]  /*08d0*/  @!UP0 ULEA UR8, UR7, UR6, 0x18 ;  /* 0x0000000607088291 */ /* 0x004fe2000f8ec03f */
[----:B---3--:R-:W-:Y:S01]  /*08e0*/  IMAD.MOV R0, RZ, RZ, -R0 ;  /* 0x000000ffff007224 */ /* 0x008fe200078e0a00 */
[----:B------:R-:W-:-:S04]  /*08f0*/  @!UP1 UIADD3 UR6, -UR11, 0x100000, URZ ;  /* 0x001000000b069890 */ /* 0x000fc8000fffe13f */
[----:B------:R-:W-:Y:S02]  /*0900*/  @!UP1 USHF.L.U32 UR7, UR6, 0xb, URZ ;  /* 0x0000000b06079899 */ /* 0x000fe4000800063f */
[----:B------:R-:W-:Y:S01]  /*0910*/  @!UP1 USHF.L.U32 UR6, UR6, 0x1, URZ ;  /* 0x0000000106069899 */ /* 0x000fe2000800063f */
[----:B----4-:R-:W-:Y:S01]  /*0920*/  IMAD.MOV R26, RZ, RZ, -R4 ;  /* 0x000000ffff1a7224 */ /* 0x010fe200078e0a04 */
[----:B------:R-:W-:Y:S01]  /*0930*/  VOTEU.ALL UP0, P0 ;  /* 0x00000000003f7886 */ /* 0x000fe20000000000 */
[----:B------:R-:W-:Y:S01]  /*0940*/  LOP3.LUT R12, R7, 0xc, R12, 0x78, !PT ;  /* 0x0000000c070c7812 */ /* 0x000fe200078e780c */
[----:B-1----:R-:W-:Y:S01]  /*0950*/  IMAD R23, R9, R0, UR13 ;  /* 0x0000000d09177e24 */ /* 0x002fe2000f8e0200 */
[----:B------:R-:W-:Y:S01]  /*0960*/  ISETP.EQ.OR P1, PT, R22, RZ, !P1 ;  /* 0x000000ff1600720c */ /* 0x000fe20004f22670 */
[----:B-----5:R-:W-:Y:S01]  /*0970*/  @!UP1 ULEA UR9, UR10, UR9, 0x18 ;  /* 0x000000090a099291 */ /* 0x020fe2000f8ec03f */
[----:B------:R-:W-:Y:S01]  /*0980*/  IMAD R3, R25, R26, R16 ;  /* 0x0000001a19037224 */ /* 0x000fe200078e0210 */
[----:B------:R-:W-:Y:S01]  /*0990*/  VOTEU.ALL UP1, P0 ;  /* 0x00000000003f7886 */ /* 0x000fe20000020000 */
[----:B------:R-:W-:Y:S01]  /*09a0*/  LOP3.LUT P0, RZ, R11, 0x7, RZ, 0xc0, !PT ;  /* 0x000000070bff7812 */ /* 0x000fe2000780c0ff */
[----:B------:R-:W0:Y:S02]  /*09b0*/  FENCE.VIEW.ASYNC.S ;  /* 0x00000000000073c6 */ /* 0x000e240000000000 */
[----:B0-----:R0:W1:Y:S01]  /*09c0*/  @!UP0 SYNCS.EXCH.64 URZ, [UR8+0x150], UR4 ;  /* 0x00015004083f85b2 */ /* 0x0010620008000100 */
[----:B------:R-:W-:-:S02]  /*09d0*/  ISETP.EQ.AND P1, PT, R5, RZ, P1 ;  /* 0x000000ff0500720c */ /* 0x000fc40000f22270 */
[----:B------:R-:W-:Y:S02]  /*09e0*/  ISETP.NE.AND P4, PT, R3, R12, PT ;  /* 0x0000000c0300720c */ /* 0x000fe40003f85270 */
[----:B------:R-:W-:Y:S02]  /*09f0*/  ISETP.LT.U32.AND P0, PT, R12, 0x2, !P0 ;  /* 0x000000020c00780c */ /* 0x000fe40004701070 */
[----:B------:R-:W-:Y:S02]  /*0a00*/  ISETP.EQ.OR P4, PT, R23, RZ, !P4 ;  /* 0x000000ff1700720c */ /* 0x000fe40006782670 */
[----:B------:R-:W-:Y:S02]  /*0a10*/  SEL R7, RZ, 0x1, !P1 ;  /* 0x00000001ff077807 */ /* 0x000fe40004800000 */
[----:B------:R-:W-:Y:S02]  /*0a20*/  R2UR UR12, R13 ;  /* 0x000000000d0c72ca */ /* 0x000fe400000e0000 */
[----:B------:R-:W-:-:S02]  /*0a30*/  PLOP3.LUT P0, PT, P0, P4, PT, 0x80, 0x0 ;  /* 0x000000000000781c */ /* 0x000fc40000709070 */
[----:B------:R-:W-:Y:S01]  /*0a40*/  SEL R7, R7, 0x2, P5 ;  /* 0x0000000207077807 */ /* 0x000fe20002800000 */
[----:B------:R0:W2:Y:S01]  /*0a50*/  @!UP1 SYNCS.EXCH.64 URZ, [UR8+0x158], UR4 ;  /* 0x00015804083f95b2 */ /* 0x0000a20008000100 */
[----:B------:R-:W-:Y:S01]  /*0a60*/  NOP ;  /* 0x0000000000007918 */ /* 0x000fe20000000000 */
[----:B------:R0:W3:Y:S01]  /*0a70*/  @!UP2 SYNCS.EXCH.64 URZ, [UR9+0x130], UR6 ;  /* 0x00013006093fa5b2 */ /* 0x0000e20008000100 */
[----:B------:R0:W4:Y:S01]  /*0a80*/  @!UP3 SYNCS.EXCH.64 URZ, [UR9+0x138], UR6 ;  /* 0x00013806093fb5b2 */ /* 0x0001220008000100 */
[----:B------:R0:W0:Y:S01]  /*0a90*/  @!UP4 SYNCS.EXCH.64 URZ, [UR9+0x140], UR6 ;  /* 0x00014006093fc5b2 */ /* 0x0000220008000100 */
[----:B------:R0:W0:Y:S01]  /*0aa0*/  @!UP5 SYNCS.EXCH.64 URZ, [UR9+0x148], UR6 ;  /* 0x00014806093fd5b2 */ /* 0x0000220008000100 */
[----:B------:R-:W-:Y:S01]  /*0ab0*/  NOP ;  /* 0x0000000000007918 */ /* 0x000fe20000000000 */
[----:B------:R-:W-:Y:S05]  /*0ac0*/  @!P3 BRA `(.L_x_4) ;  /* 0x000000000008b947 */ /* 0x000fea0003800000 */
[----:B01234-:R-:W-:Y:S01]  /*0ad0*/  UCGABAR_ARV ;  /* 0x00000000000079c7 */ /* 0x01ffe20008000000 */
[----:B------:R-:W-:Y:S05]  /*0ae0*/  BRA `(.L_x_5) ;  /* 0x0000000000047947 */ /* 0x000fea0003800000 */
.L_x_4:
[----:B01234-:R-:W-:Y:S01]  /*0af0*/  NOP ;  /* 0x0000000000007918 */ /* 0x01ffe20000000000 */
.L_x_5:
[----:B------:R-:W-:Y:S01]  /*0b00*/  ULDC.64 UR4, c[0x0][0x698] ;  /* 0x0001a60000047ab9 */ /* 0x000fe20000000a00 */
[----:B------:R-:W-:Y:S01]  /*0b10*/  ULDC.64 UR18, c[0x0][0x208] ;  /* 0x0000820000127ab9 */ /* 0x000fe20000000a00 */
[----:B------:R-:W-:-:S04]  /*0b20*/  ISETP.NE.U32.AND P1, PT, RZ, UR4, PT ;  /* 0x00000004ff007c0c */ /* 0x000fc8000bf25070 */
[----:B------:R-:W-:-:S13]  /*0b30*/  ISETP.NE.AND.EX P1, PT, RZ, UR5, PT, P1 ;  /* 0x00000005ff007c0c */ /* 0x000fda000bf25310 */
[----:B------:R-:W-:Y:S05]  /*0b40*/  @!P1 BRA `(.L_x_6) ;  /* 0x00000000001c9947 */ /* 0x000fea0003800000 */
[----:B------:R-:W0:Y:S02]  /*0b50*/  LDC.64 R2, c[0x0][0x698] ;  /* 0x0001a600ff027b82 */ /* 0x000e240000000a00 */
[----:B0-----:R-:W2:Y:S02]  /*0b60*/  LDG.E.64 R2, desc[UR18][R2.64] ;  /* 0x0000001202027981 */ /* 0x001ea4000c1e1b00 */
[----:B--2---:R-:W-:-:S04]  /*0b70*/  ISETP.NE.U32.AND P1, PT, R2, RZ, PT ;  /* 0x000000ff0200720c */ /* 0x004fc80003f25070 */
[----:B------:R-:W-:-:S13]  /*0b80*/  ISETP.NE.AND.EX P1, PT, R3, RZ, PT, P1 ;  /* 0x000000ff0300720c */ /* 0x000fda0003f25310 */
[----:B------:R-:W-:Y:S05]  /*0b90*/  @!P1 BRA `(.L_x_6) ;  /* 0x0000000000089947 */ /* 0x000fea0003800000 */
[----:B------:R0:W5:Y:S01]  /*0ba0*/  LD.E R13, desc[UR18][R2.64] ;  /* 0x00000012020d7980 */ /* 0x000162000c101900 */
[----:B------:R-:W-:Y:S05]  /*0bb0*/  BRA `(.L_x_7) ;  /* 0x0000000000207947 */ /* 0x000fea0003800000 */
.L_x_6:
[----:B------:R-:W-:Y:S02]  /*0bc0*/  ULDC.64 UR4, c[0x0][0x688] ;  /* 0x0001a20000047ab9 */ /* 0x000fe40000000a00 */
[----:B------:R-:W-:-:S04]  /*0bd0*/  ISETP.NE.U32.AND P1, PT, RZ, UR4, PT ;  /* 0x00000004ff007c0c */ /* 0x000fc8000bf25070 */
[----:B------:R-:W-:-:S13]  /*0be0*/  ISETP.NE.AND.EX P1, PT, RZ, UR5, PT, P1 ;  /* 0x00000005ff007c0c */ /* 0x000fda000bf25310 */
[----:B------:R-:W-:Y:S05]  /*0bf0*/  @!P1 BRA `(.L_x_8) ;  /* 0x00000000000c9947 */ /* 0x000fea0003800000 */
[----:B------:R-:W0:Y:S02]  /*0c00*/  LDC.64 R2, c[0x0][0x688] ;  /* 0x0001a200ff027b82 */ /* 0x000e240000000a00 */
[----:B0-----:R1:W5:Y:S01]  /*0c10*/  LDG.E R13, desc[UR18][R2.64] ;  /* 0x00000012020d7981 */ /* 0x001362000c1e1900 */
[----:B------:R-:W-:Y:S05]  /*0c20*/  BRA `(.L_x_7) ;  /* 0x0000000000047947 */ /* 0x000fea0003800000 */
.L_x_8:
[----:B------:R-:W2:Y:S02]  /*0c30*/  LDC R13, c[0x0][0x680] ;  /* 0x0001a000ff0d7b82 */ /* 0x000ea40000000800 */
.L_x_7:
[----:B------:R-:W-:Y:S02]  /*0c40*/  ULDC.64 UR4, c[0x0][0x6a0] ;  /* 0x0001a80000047ab9 */ /* 0x000fe40000000a00 */
[----:B------:R-:W-:-:S04]  /*0c50*/  ISETP.NE.U32.AND P1, PT, RZ, UR4, PT ;  /* 0x00000004ff007c0c */ /* 0x000fc8000bf25070 */
[----:B------:R-:W-:-:S13]  /*0c60*/  ISETP.NE.AND.EX P1, PT, RZ, UR5, PT, P1 ;  /* 0x00000005ff007c0c */ /* 0x000fda000bf25310 */
[----:B------:R-:W-:Y:S05]  /*0c70*/  @!P1 BRA `(.L_x_9) ;  /* 0x00000000001c9947 */ /* 0x000fea0003800000 */
[----:B01----:R-:W0:Y:S02]  /*0c80*/  LDC.64 R2, c[0x0][0x6a0] ;  /* 0x0001a800ff027b82 */ /* 0x003e240000000a00 */
[----:B0-----:R-:W3:Y:S02]  /*0c90*/  LDG.E.64 R2, desc[UR18][R2.64] ;  /* 0x0000001202027981 */ /* 0x001ee4000c1e1b00 */
[----:B---3--:R-:W-:-:S04]  /*0ca0*/  ISETP.NE.U32.AND P1, PT, R2, RZ, PT ;  /* 0x000000ff0200720c */ /* 0x008fc80003f25070 */
[----:B------:R-:W-:-:S13]  /*0cb0*/  ISETP.NE.AND.EX P1, PT, R3, RZ, PT, P1 ;  /* 0x000000ff0300720c */ /* 0x000fda0003f25310 */
[----:B------:R-:W-:Y:S05]  /*0cc0*/  @!P1 BRA `(.L_x_9) ;  /* 0x0000000000089947 */ /* 0x000fea0003800000 */
[----:B------:R0:W5:Y:S01]  /*0cd0*/  LD.E R14, desc[UR18][R2.64] ;  /* 0x00000012020e7980 */ /* 0x000162000c101900 */
[----:B------:R-:W-:Y:S05]  /*0ce0*/  BRA `(.L_x_10) ;  /* 0x0000000000207947 */ /* 0x000fea0003800000 */
.L_x_9:
[----:B------:R-:W-:Y:S02]  /*0cf0*/  ULDC.64 UR4, c[0x0][0x690] ;  /* 0x0001a40000047ab9 */ /* 0x000fe40000000a00 */
[----:B------:R-:W-:-:S04]  /*0d00*/  ISETP.NE.U32.AND P1, PT, RZ, UR4, PT ;  /* 0x00000004ff007c0c */ /* 0x000fc8000bf25070 */
[----:B------:R-:W-:-:S13]  /*0d10*/  ISETP.NE.AND.EX P1, PT, RZ, UR5, PT, P1 ;  /* 0x00000005ff007c0c */ /* 0x000fda000bf25310 */
[----:B------:R-:W-:Y:S05]  /*0d20*/  @!P1 BRA `(.L_x_11) ;  /* 0x00000000000c9947 */ /* 0x000fea0003800000 */
[----:B------:R-:W3:Y:S02]  /*0d30*/  LDC.64 R14, c[0x0][0x690] ;  /* 0x0001a400ff0e7b82 */ /* 0x000ee40000000a00 */
[----:B---3--:R3:W5:Y:S01]  /*0d40*/  LDG.E R14, desc[UR18][R14.64] ;  /* 0x000000120e0e7981 */ /* 0x008762000c1e1900 */
[----:B------:R-:W-:Y:S05]  /*0d50*/  BRA `(.L_x_10) ;  /* 0x0000000000047947 */ /* 0x000fea0003800000 */
.L_x_11:
[----:B------:R-:W4:Y:S02]  /*0d60*/  LDC R14, c[0x0][0x684] ;  /* 0x0001a100ff0e7b82 */ /* 0x000f240000000800 */
.L_x_10:
[----:B------:R-:W1:Y:S01]  /*0d70*/  LDC R0, c[0x0][0x75c] ;  /* 0x0001d700ff007b82 */ /* 0x000e620000000800 */
[----:B------:R-:W-:Y:S01]  /*0d80*/  ULDC UR8, c[0x0][0x604] ;  /* 0x0001810000087ab9 */ /* 0x000fe20000000800 */
[----:B------:R-:W-:Y:S01]  /*0d90*/  ISETP.NE.AND P1, PT, R5, 0x2, PT ;  /* 0x000000020500780c */ /* 0x000fe20003f25270 */
[----:B------:R-:W-:Y:S01]  /*0da0*/  UIADD3 UR8, UR8, 0x1f, URZ ;  /* 0x0000001f08087890 */ /* 0x000fe2000fffe03f */
[----:B------:R-:W-:Y:S01]  /*0db0*/  IMAD.U32 R4, RZ, RZ, UR13 ;  /* 0x0000000dff047e24 */ /* 0x000fe2000f8e00ff */
[----:B------:R-:W-:Y:S01]  /*0dc0*/  UMOV UR5, URZ ;  /* 0x0000003f00057c82 */ /* 0x000fe20008000000 */
[----:B------:R-:W-:Y:S01]  /*0dd0*/  UMOV UR4, URZ ;  /* 0x0000003f00047c82 */ /* 0x000fe20008000000 */
[----:B------:R-:W-:Y:S01]  /*0de0*/  USHF.R.S32.HI UR9, URZ, 0x1f, UR8 ;  /* 0x0000001f3f097899 */ /* 0x000fe20008011408 */
[----:B------:R-:W-:-:S03]  /*0df0*/  ULDC.64 UR10, c[0x0][0x750] ;  /* 0x0001d400000a7ab9 */ /* 0x000fc60000000a00 */
[----:B------:R-:W-:Y:S01]  /*0e00*/  ULEA.HI UR9, UR9, UR8, URZ, 0x5 ;  /* 0x0000000809097291 */ /* 0x000fe2000f8f283f */
[----:B-1----:R-:W-:-:S13]  /*0e10*/  ISETP.NE.AND P4, PT, R0, 0x1, PT ;  /* 0x000000010000780c */ /* 0x002fda0003f85270 */
[----:B0-----:R-:W0:Y:S01]  /*0e20*/  @P4 LDC R3, c[0x0][0x10] ;  /* 0x00000400ff034b82 */ /* 0x001e220000000800 */
[----:B------:R-:W-:Y:S02]  /*0e30*/  @P4 IMAD.MOV.U32 R17, RZ, RZ, RZ ;  /* 0x000000ffff114224 */ /* 0x000fe400078e00ff */
[----:B------:R-:W-:-:S05]  /*0e40*/  @P4 IMAD.MOV.U32 R5, RZ, RZ, RZ ;  /* 0x000000ffff054224 */ /* 0x000fca00078e00ff */
[----:B------:R-:W1:Y:S01]  /*0e50*/  @!P4 LDC R9, c[0x0][0xc] ;  /* 0x00000300ff09cb82 */ /* 0x000e620000000800 */
[----:B------:R-:W-:Y:S01]  /*0e60*/  ULDC UR6, c[0x0][0xc] ;  /* 0x0000030000067ab9 */ /* 0x000fe20000000800 */
[----:B------:R-:W-:Y:S02]  /*0e70*/  ULDC UR7, c[0x0][0x10] ;  /* 0x0000040000077ab9 */ /* 0x000fe40000000800 */
[----:B------:R-:W-:-:S04]  /*0e80*/  UIMAD.WIDE.U32 UR6, UR6, UR7, URZ ;  /* 0x00000007060672a5 */ /* 0x000fc8000f8e003f */
[----:B------:R-:W3:Y:S01]  /*0e90*/  LDC R8, c[0x0][0x14] ;  /* 0x00000500ff087b82 */ /* 0x000ee20000000800 */
[----:B0-----:R-:W-:-:S04]  /*0ea0*/  @P4 IMAD.WIDE.U32 R2, R3, UR13, R16 ;  /* 0x0000000d03024c25 */ /* 0x001fc8000f8e0010 */
[----:B------:R-:W-:Y:S02]  /*0eb0*/  @P4 IMAD.IADD R3, R3, 0x1, R5 ;  /* 0x0000000103034824 */ /* 0x000fe400078e0205 */
[----:B------:R-:W-:Y:S02]  /*0ec0*/  IMAD.MOV.U32 R5, RZ, RZ, RZ ;  /* 0x000000ffff057224 */ /* 0x000fe400078e00ff */
[----:B-1----:R-:W-:-:S04]  /*0ed0*/  @!P4 IMAD.WIDE.U32 R4, R16, R9, R4 ;  /* 0x000000091004c225 */ /* 0x002fc800078e0004 */
[----:B------:R-:W-:Y:S02]  /*0ee0*/  @!P4 IMAD.MOV.U32 R2, RZ, RZ, R4 ;  /* 0x000000ffff02c224 */ /* 0x000fe400078e0004 */
[C---:B---3--:R-:W-:Y:S02]  /*0ef0*/  IMAD R15, R8.reuse, UR7, RZ ;  /* 0x00000007080f7c24 */ /* 0x048fe4000f8e02ff */
[----:B------:R-:W-:Y:S01]  /*0f00*/  IMAD.WIDE.U32 R8, R8, UR6, RZ ;  /* 0x0000000608087c25 */ /* 0x000fe2000f8e00ff */
[----:B------:R-:W-:-:S03]  /*0f10*/  USHF.R.S32.HI UR6, URZ, 0x5, UR9 ;  /* 0x000000053f067899 */ /* 0x000fc60008011409 */
[----:B------:R-:W-:Y:S02]  /*0f20*/  @!P4 IMAD.MOV.U32 R3, RZ, RZ, R5 ;  /* 0x000000ffff03c224 */ /* 0x000fe400078e0005 */
[----:B------:R-:W-:Y:S01]  /*0f30*/  IMAD.IADD R0, R9, 0x1, R15 ;  /* 0x0000000109007824 */ /* 0x000fe200078e020f */
[----:B------:R-:W-:Y:S06]  /*0f40*/  @P1 BRA `(.L_x_12) ;  /* 0x0000000000201947 */ /* 0x000fec0003800000 */
[----:B------:R-:W-:Y:S01]  /*0f50*/  UISETP.GE.U32.AND UP0, UPT, UR6, 0x12, UPT ;  /* 0x000000120600788c */ /* 0x000fe2000bf06070 */
[----:B------:R-:W-:Y:S01]  /*0f60*/  IADD3 R2, P1, R2, R8, RZ ;  /* 0x0000000802027210 */ /* 0x000fe20007f3e0ff */
[----:B------:R-:W-:-:S04]  /*0f70*/  UIMAD.WIDE.U32 UR4, UR6, 0x38e38e39, URZ ;  /* 0x38e38e39060478a5 */ /* 0x000fc8000f8e003f */
[----:B------:R-:W-:Y:S01]  /*0f80*/  USHF.R.U32.HI UR5, URZ, 0x2, UR5 ;  /* 0x000000023f057899 */ /* 0x000fe20008011605 */
[----:B------:R-:W-:Y:S02]  /*0f90*/  IMAD.X R3, R0, 0x1, R3, P1 ;  /* 0x0000000100037824 */ /* 0x000fe400008e0603 */
[----:B------:R-:W-:Y:S02]  /*0fa0*/  UMOV UR4, URZ ;  /* 0x0000003f00047c82 */ /* 0x000fe40008000000 */
[----:B------:R-:W-:Y:S02]  /*0fb0*/  @UP0 ULOP3.LUT UR4, UR5, 0x1, URZ, 0xc0, !UPT ;  /* 0x0000000105040892 */ /* 0x000fe4000f8ec03f */
[----:B------:R-:W-:-:S12]  /*0fc0*/  UIMAD UR5, UR5, -0x12, UR6 ;  /* 0xffffffee050578a4 */ /* 0x000fd8000f8e0206 */
.L_x_12:
[----:B------:R-:W-:Y:S01]  /*0fd0*/  ISETP.GE.U32.AND P1, PT, R2, UR10, PT ;  /* 0x0000000a02007c0c */ /* 0x000fe2000bf26070 */
[----:B------:R-:W-:Y:S01]  /*0fe0*/  IMAD.MOV.U32 R6, RZ, RZ, -0x1 ;  /* 0xffffffffff067424 */ /* 0x000fe200078e00ff */
[----:B------:R-:W-:Y:S01]  /*0ff0*/  PRMT R15, RZ, 0x7610, R15 ;  /* 0x00007610ff0f7816 */ /* 0x000fe2000000000f */
[----:B------:R-:W-:Y:S01]  /*1000*/  IMAD.MOV.U32 R4, RZ, RZ, -0x1 ;  /* 0xffffffffff047424 */ /* 0x000fe200078e00ff */
[----:B------:R-:W-:Y:S01]  /*1010*/  ISETP.GE.U32.AND.EX P1, PT, R3, UR11, PT, P1 ;  /* 0x0000000b03007c0c */ /* 0x000fe2000bf26110 */
[----:B------:R-:W-:-:S12]  /*1020*/  IMAD.MOV.U32 R5, RZ, RZ, -0x1 ;  /* 0xffffffffff057424 */ /* 0x000fd800078e00ff */
[----:B------:R-:W-:Y:S05]  /*1030*/  @P1 BRA `(.L_x_13) ;  /* 0x0000000400241947 */ /* 0x000fea0003800000 */
[----:B------:R-:W0:Y:S01]  /*1040*/  LDC.64 R28, c[0x0][0x728] ;  /* 0x0001ca00ff1c7b82 */ /* 0x000e220000000a00 */
[----:B------:R-:W-:Y:S02]  /*1050*/  IMAD.MOV.U32 R4, RZ, RZ, R2 ;  /* 0x000000ffff047224 */ /* 0x000fe400078e0002 */
[----:B------:R-:W-:-:S05]  /*1060*/  IMAD.MOV.U32 R5, RZ, RZ, R3 ;  /* 0x000000ffff057224 */ /* 0x000fca00078e0003 */
[----:B------:R-:W1:Y:S08]  /*1070*/  LDC R6, c[0x0][0x730] ;  /* 0x0001cc00ff067b82 */ /* 0x000e700000000800 */
[----:B------:R-:W3:Y:S01]  /*1080*/  LDC.64 R30, c[0x0][0x720] ;  /* 0x0001c800ff1e7b82 */ /* 0x000ee20000000a00 */
[----:B0-----:R-:W-:-:S04]  /*1090*/  ISETP.NE.U32.AND P1, PT, R28, RZ, PT ;  /* 0x000000ff1c00720c */ /* 0x001fc80003f25070 */
[----:B------:R-:W-:-:S13]  /*10a0*/  ISETP.NE.AND.EX P1, PT, R29, RZ, PT, P1 ;  /* 0x000000ff1d00720c */ /* 0x000fda0003f25310 */
[----:B-1-3--:R-:W-:Y:S05]  /*10b0*/  @!P1 BRA `(.L_x_14) ;  /* 0x0000000000289947 */ /* 0x00afea0003800000 */
[----:B------:R-:W0:Y:S02]  /*10c0*/  LDC R15, c[0x0][0x734] ;  /* 0x0001cd00ff0f7b82 */ /* 0x000e240000000800 */
[----:B0-----:R-:W-:-:S05]  /*10d0*/  IADD3 R15, P1, R2, R15, RZ ;  /* 0x0000000f020f7210 */ /* 0x001fca0007f3e0ff */
[----:B------:R-:W-:-:S04]  /*10e0*/  IMAD.X R27, RZ, RZ, R3, P1 ;  /* 0x000000ffff1b7224 */ /* 0x000fc800008e0603 */
[----:B------:R-:W-:-:S04]  /*10f0*/  IMAD.WIDE.U32 R4, R27, R28, RZ ;  /* 0x0000001c1b047225 */ /* 0x000fc800078e00ff */
[----:B------:R-:W-:-:S04]  /*1100*/  IMAD.WIDE.U32 R18, P1, R15, R29, R4 ;  /* 0x0000001d0f127225 */ /* 0x000fc80007820004 */
[----:B------:R-:W-:-:S04]  /*1110*/  IMAD.WIDE.U32 R4, R15, R28, RZ ;  /* 0x0000001c0f047225 */ /* 0x000fc800078e00ff */
[----:B------:R-:W-:Y:S01]  /*1120*/  IMAD.X R21, RZ, RZ, RZ, P1 ;  /* 0x000000ffff157224 */ /* 0x000fe200008e06ff */
[----:B------:R-:W-:Y:S01]  /*1130*/  IADD3 RZ, P1, R5, R18, RZ ;  /* 0x0000001205ff7210 */ /* 0x000fe20007f3e0ff */
[----:B------:R-:W-:-:S04]  /*1140*/  IMAD.MOV.U32 R20, RZ, RZ, R19 ;  /* 0x000000ffff147224 */ /* 0x000fc800078e0013 */
[----:B------:R-:W-:-:S08]  /*1150*/  IMAD.WIDE.U32.X R4, R27, R29, R20, P1 ;  /* 0x0000001d1b047225 */ /* 0x000fd000008e0414 */
.L_x_14:
[----:B------:R-:W0:Y:S01]  /*1160*/  LDC.64 R32, c[0x0][0x740] ;  /* 0x0001d000ff207b82 */ /* 0x000e220000000a00 */
[-CC-:B------:R-:W-:Y:S01]  /*1170*/  SHF.R.U64 R37, R4, R6.reuse, R5.reuse ;  /* 0x0000000604257219 */ /* 0x180fe20000001205 */
[----:B------:R-:W-:Y:S01]  /*1180*/  IMAD.MOV.U32 R35, RZ, RZ, 0x1 ;  /* 0x00000001ff237424 */ /* 0x000fe200078e00ff */
[----:B------:R-:W-:Y:S02]  /*1190*/  SHF.R.U32.HI R4, RZ, R6, R5 ;  /* 0x00000006ff047219 */ /* 0x000fe40000011605 */
[----:B------:R-:W-:-:S03]  /*11a0*/  IADD3 R15, P1, RZ, -R37, RZ ;  /* 0x80000025ff0f7210 */ /* 0x000fc60007f3e0ff */
[----:B------:R-:W1:Y:S02]  /*11b0*/  LDC R18, c[0x0][0x718] ;  /* 0x0001c600ff127b82 */ /* 0x000e640000000800 */
[----:B------:R-:W-:-:S04]  /*11c0*/  IMAD.X R5, RZ, RZ, ~R4, P1 ;  /* 0x000000ffff057224 */ /* 0x000fc800008e0e04 */
[-C--:B------:R-:W-:Y:S02]  /*11d0*/  IMAD R6, R5, R30.reuse, RZ ;  /* 0x0000001e05067224 */ /* 0x080fe400078e02ff */
[----:B------:R-:W3:Y:S01]  /*11e0*/  LDC R19, c[0x0][0x708] ;  /* 0x0001c200ff137b82 */ /* 0x000ee20000000800 */
[----:B------:R-:W-:-:S04]  /*11f0*/  IMAD.WIDE.U32 R4, R15, R30, R2 ;  /* 0x0000001e0f047225 */ /* 0x000fc800078e0002 */
[----:B------:R-:W-:-:S03]  /*1200*/  IMAD R15, R15, R31, R6 ;  /* 0x0000001f0f0f7224 */ /* 0x000fc600078e0206 */
[----:B------:R-:W2:Y:S01]  /*1210*/  LDC R28, c[0x0][0x758] ;  /* 0x0001d600ff1c7b82 */ /* 0x000ea20000000800 */
[----:B------:R-:W-:Y:S01]  /*1220*/  IMAD.IADD R5, R5, 0x1, R15 ;  /* 0x0000000105057824 */ /* 0x000fe200078e020f */
[----:B0-----:R-:W-:Y:S01]  /*1230*/  ISETP.NE.U32.AND P1, PT, R32, RZ, PT ;  /* 0x000000ff2000720c */ /* 0x001fe20003f25070 */
[----:B------:R-:W-:-:S03]  /*1240*/  IMAD.MOV.U32 R15, RZ, RZ, -0x1 ;  /* 0xffffffffff0f7424 */ /* 0x000fc600078e00ff */
[----:B------:R-:W-:Y:S02]  /*1250*/  ISETP.NE.AND.EX P1, PT, R33, RZ, PT, P1 ;  /* 0x000000ff2100720c */ /* 0x000fe40003f25310 */
[----:B------:R-:W0:Y:S01]  /*1260*/  LDC R31, c[0x0][0x700] ;  /* 0x0001c000ff1f7b82 */ /* 0x000e220000000800 */
[-CC-:B-1----:R-:W-:Y:S02]  /*1270*/  SHF.R.U64 R29, R4, R18.reuse, R5.reuse ;  /* 0x00000012041d7219 */ /* 0x182fe40000001205 */
[----:B------:R-:W-:-:S05]  /*1280*/  SHF.R.U32.HI R4, RZ, R18, R5 ;  /* 0x00000012ff047219 */ /* 0x000fca0000011605 */
[----:B------:R-:W1:Y:S01]  /*1290*/  LDC R30, c[0x0][0x748] ;  /* 0x0001d200ff1e7b82 */ /* 0x000e620000000800 */
[-CC-:B---3--:R-:W-:Y:S02]  /*12a0*/  SHF.R.U64 R39, R29, R19.reuse, R4.reuse ;  /* 0x000000131d277219 */ /* 0x188fe40000001204 */
[----:B------:R-:W-:-:S05]  /*12b0*/  SHF.R.U32.HI R5, RZ, R19, R4 ;  /* 0x00000013ff057219 */ /* 0x000fca0000011604 */
[----:B------:R-:W3:Y:S01]  /*12c0*/  LDC R34, c[0x0][0x738] ;  /* 0x0001ce00ff227b82 */ /* 0x000ee20000000800 */
[-C--:B--2---:R-:W-:Y:S02]  /*12d0*/  SHF.L.U32 R4, R15, R28.reuse, RZ ;  /* 0x0000001c0f047219 */ /* 0x084fe400000006ff */
[--C-:B------:R-:W-:Y:S02]  /*12e0*/  SHF.R.U64 R38, R39, R28, R5.reuse ;  /* 0x0000001c27267219 */ /* 0x100fe40000001205 */
[----:B------:R-:W-:Y:S02]  /*12f0*/  LOP3.LUT R6, RZ, R4, RZ, 0x33, !PT ;  /* 0x00000004ff067212 */ /* 0x000fe400078e33ff */
[----:B------:R-:W-:Y:S01]  /*1300*/  SHF.R.U32.HI R5, RZ, R28, R5 ;  /* 0x0000001cff057219 */ /* 0x000fe20000011605 */
[----:B------:R-:W2:Y:S01]  /*1310*/  LDC R36, c[0x0][0x710] ;  /* 0x0001c400ff247b82 */ /* 0x000ea20000000800 */
[----:B------:R-:W-:Y:S01]  /*1320*/  IMAD.MOV.U32 R4, RZ, RZ, R38 ;  /* 0x000000ffff047224 */ /* 0x000fe200078e0026 */
[----:B------:R-:W-:Y:S06]  /*1330*/  @!P1 BRA `(.L_x_15) ;  /* 0x0000000000289947 */ /* 0x000fec0003800000 */
[----:B------:R-:W4:Y:S02]  /*1340*/  LDC R15, c[0x0][0x74c] ;  /* 0x0001d300ff0f7b82 */ /* 0x000f240000000800 */
[----:B----4-:R-:W-:-:S05]  /*1350*/  IADD3 R15, P1, R38, R15, RZ ;  /* 0x0000000f260f7210 */ /* 0x010fca0007f3e0ff */
        /* <DEDUP_REMOVED lines=8> */
.L_x_15:
[----:B-1----:R-:W-:Y:S01]  /*13e0*/  SHF.R.U64 R15, R4, R30, R5 ;  /* 0x0000001e040f7219 */ /* 0x002fe20000001205 */
[----:B------:R-:W-:Y:S01]  /*13f0*/  @P4 IMAD R23, R25, R26, R16 ;  /* 0x0000001a19174224 */ /* 0x000fe200078e0210 */
[----:B------:R-:W-:Y:S02]  /*1400*/  SHF.L.U32 R4, R35, R28, RZ ;  /* 0x0000001c23047219 */ /* 0x000fe400000006ff */
[----:B------:R-:W-:Y:S01]  /*1410*/  LOP3.LUT R5, R39, R6, RZ, 0xc0, !PT ;  /* 0x0000000627057212 */ /* 0x000fe200078ec0ff */
[----:B0-----:R-:W-:Y:S02]  /*1420*/  VIADD R6, R31, 0xffffffff ;  /* 0xffffffff1f067836 */ /* 0x001fe40000000000 */
[----:B------:R-:W-:Y:S02]  /*1430*/  IMAD.MOV R17, RZ, RZ, -R15 ;  /* 0x000000ffff117224 */ /* 0x000fe400078e0a0f */
[----:B------:R-:W-:Y:S01]  /*1440*/  IMAD R16, R4, R15, R5 ;  /* 0x0000000f04107224 */ /* 0x000fe200078e0205 */
[----:B------:R-:W-:Y:S01]  /*1450*/  LOP3.LUT R5, R29, R6, RZ, 0xc0, !PT ;  /* 0x000000061d057212 */ /* 0x000fe200078ec0ff */
[----:B---3--:R-:W-:-:S02]  /*1460*/  IMAD R4, R17, R34, R38 ;  /* 0x0000002211047224 */ /* 0x008fc400078e0226 */
[----:B--2---:R-:W-:Y:S02]  /*1470*/  IMAD R6, R16, R36, R23 ;  /* 0x0000002410067224 */ /* 0x004fe400078e0217 */
[----:B------:R-:W-:Y:S02]  /*1480*/  IMAD R5, R4, R31, R5 ;  /* 0x0000001f04057224 */ /* 0x000fe400078e0205 */
[----:B------:R-:W-:-:S03]  /*1490*/  IMAD.MOV.U32 R15, RZ, RZ, 0x1 ;  /* 0x00000001ff0f7424 */ /* 0x000fc600078e00ff */
[----:B------:R-:W-:Y:S02]  /*14a0*/  SEL R4, R5, R6, !P4 ;  /* 0x0000000605047207 */ /* 0x000fe40006000000 */
[----:B------:R-:W-:Y:S01]  /*14b0*/  SEL R6, R6, R5, !P4 ;  /* 0x0000000506067207 */ /* 0x000fe20006000000 */
[----:B------:R-:W-:-:S07]  /*14c0*/  IMAD.MOV.U32 R5, RZ, RZ, R37 ;  /* 0x000000ffff057224 */ /* 0x000fce00078e0025 */
.L_x_13:
[----:B------:R-:W-:Y:S05]  /*14d0*/  @!P3 BRA `(.L_x_16) ;  /* 0x00000000000cb947 */ /* 0x000fea0003800000 */
[----:B------:R-:W-:Y:S01]  /*14e0*/  UCGABAR_WAIT ;  /* 0x0000000000007dc7 */ /* 0x000fe20008000000 */
[----:B------:R-:W-:Y:S01]  /*14f0*/  CCTL.IVALL ;  /* 0x00000000ff00798f */ /* 0x000fe20002000000 */
[----:B------:R-:W-:Y:S05]  /*1500*/  BRA `(.L_x_17) ;  /* 0x0000000000047947 */ /* 0x000fea0003800000 */
.L_x_16:
[----:B------:R-:W-:Y:S06]  /*1510*/  BAR.SYNC.DEFER_BLOCKING 0x0 ;  /* 0x0000000000007b1d */ /* 0x000fec0000010000 */
.L_x_17:
[----:B------:R-:W-:Y:S05]  /*1520*/  @!P2 BRA `(.L_x_18) ;  /* 0x0000003400c4a947 */ /* 0x000fea0003800000 */
[----:B------:R-:W-:-:S13]  /*1530*/  ISETP.GT.U32.AND P1, PT, R40, 0x1, PT ;  /* 0x000000012800780c */ /* 0x000fda0003f24070 */
[----:B------:R-:W-:Y:S05]  /*1540*/  @P1 EXIT ;  /* 0x000000000000194d */ /* 0x000fea0003800000 */
.L_x_19:
[----:B------:R-:W-:-:S08]  /*1550*/  NOP ;  /* 0x0000000000007918 */ /* 0x000fd00000000000 */
[----:B------:R-:W0:Y:S02]  /*1560*/  USETMAXREG.TRY_ALLOC.CTAPOOL UP0, 0xe8 ;  /* 0x000000e8000079c8 */ /* 0x000e240008000600 */
[----:B0-----:R-:W-:-:S13]  /*1570*/  PLOP3.LUT P1, PT, PT, PT, UP0, 0x80, 0x0 ;  /* 0x000000000000781c */ /* 0x001fda0003f2f008 */
[----:B------:R-:W-:Y:S05]  /*1580*/  @!P1 BRA `(.L_x_19) ;  /* 0xfffffffc00f09947 */ /* 0x000fea000383ffff */
[----:B------:R-:W-:-:S13]  /*1590*/  LOP3.LUT P1, RZ, R15, 0xff, RZ, 0xc0, !PT ;  /* 0x000000ff0fff7812 */ /* 0x000fda000782c0ff */
[----:B------:R-:W-:Y:S05]  /*15a0*/  @!P1 EXIT ;  /* 0x000000000000994d */ /* 0x000fea0003800000 */
[CC--:B------:R-:W-:Y:S01]  /*15b0*/  LEA.HI R15, R24.reuse, R11.reuse, RZ, 0x2 ;  /* 0x0000000b180f7211 */ /* 0x0c0fe200078f10ff */
[----:B------:R-:W0:Y:S01]  /*15c0*/  S2UR UR8, SR_CgaCtaId ;  /* 0x00000000000879c3 */ /* 0x000e220000008800 */
[----:B------:R-:W-:Y:S01]  /*15d0*/  LEA.HI R24, R24, R11, RZ, 0x5 ;  /* 0x0000000b18187211 */ /* 0x000fe200078f28ff */
[----:B------:R-:W-:Y:S01]  /*15e0*/  UMOV UR7, 0x400 ;  /* 0x0000040000077882 */ /* 0x000fe20000000000 */
[--C-:B------:R-:W-:Y:S01]  /*15f0*/  SHF.R.S32.HI R10, RZ, 0x2, R15.reuse ;  /* 0x00000002ff0a7819 */ /* 0x100fe2000001140f */
[----:B------:R-:W-:Y:S01]  /*1600*/  UIADD3 UR9, UR12, -0x1, URZ ;  /* 0xffffffff0c097890 */ /* 0x000fe2000fffe03f */
[----:B------:R-:W-:Y:S01]  /*1610*/  SHF.R.S32.HI R17, RZ, 0x1f, R15 ;  /* 0x0000001fff117819 */ /* 0x000fe2000001140f */
[----:B------:R-:W-:Y:S01]  /*1620*/  ULDC UR15, c[0x0][0x284] ;  /* 0x0000a100000f7ab9 */ /* 0x000fe20000000800 */
[----:B------:R-:W-:Y:S01]  /*1630*/  SHF.R.S32.HI R24, RZ, 0x5, R24 ;  /* 0x00000005ff187819 */ /* 0x000fe20000011418 */
[----:B------:R-:W-:Y:S01]  /*1640*/  UISETP.NE.AND UP0, UPT, UR9, URZ, UPT ;  /* 0x0000003f0900728c */ /* 0x000fe2000bf05270 */
[----:B------:R-:W-:Y:S01]  /*1650*/  LEA.HI R17, R17, R10, RZ, 0x3 ;  /* 0x0000000a11117211 */ /* 0x000fe200078f18ff */
[----:B------:R-:W-:Y:S01]  /*1660*/  USHF.L.U32 UR20, UR6, 0x1, URZ ;  /* 0x0000000106147899 */ /* 0x000fe2000800063f */
[----:B------:R-:W-:Y:S01]  /*1670*/  LOP3.LUT R16, R15, 0xfffffffc, RZ, 0xc0, !PT ;  /* 0xfffffffc0f107812 */ /* 0x000fe200078ec0ff */
[----:B------:R-:W-:Y:S01]  /*1680*/  USEL UR11, URZ, 0x1, UP0 ;  /* 0x000000013f0b7887 */ /* 0x000fe20008000000 */
[----:B------:R-:W-:-:S02]  /*1690*/  LOP3.LUT R17, R17, 0xfffffff8, RZ, 0xc0, !PT ;  /* 0xfffffff811117812 */ /* 0x000fc400078ec0ff */
[----:B------:R-:W-:Y:S01]  /*16a0*/  LOP3.LUT R66, R7, 0x1, RZ, 0xfc, !PT ;  /* 0x0000000107427812 */ /* 0x000fe200078efcff */
[C---:B------:R-:W-:Y:S01]  /*16b0*/  IMAD.IADD R15, R11.reuse, 0x1, -R16 ;  /* 0x000000010b0f7824 */ /* 0x040fe200078e0a10 */
[----:B------:R-:W-:Y:S01]  /*16c0*/  VIMNMX R16, RZ, UR6, PT ;  /* 0x00000006ff107c48 */ /* 0x000fe2000bfe0100 */
[----:B------:R-:W-:Y:S01]  /*16d0*/  IMAD.IADD R17, R10, 0x1, -R17 ;  /* 0x000000010a117824 */ /* 0x000fe200078e0a11 */
[C---:B------:R-:W-:Y:S01]  /*16e0*/  LEA.HI R10, R11.reuse, R11, RZ, 0x1 ;  /* 0x0000000b0b0a7211 */ /* 0x040fe200078f08ff */
[----:B------:R-:W-:Y:S01]  /*16f0*/  IMAD.U32 R67, RZ, RZ, UR11 ;  /* 0x0000000bff437e24 */ /* 0x000fe2000f8e00ff */
[----:B------:R-:W-:Y:S01]  /*1700*/  IADD3 R16, -R16, UR6, RZ ;  /* 0x0000000610107c10 */ /* 0x000fe2000fffe1ff */
[----:B------:R-:W-:Y:S01]  /*1710*/  IMAD R18, R24, -0x10, -R17 ;  /* 0xfffffff018127824 */ /* 0x000fe200078e0a11 */
[----:B------:R-:W-:Y:S01]  /*1720*/  LOP3.LUT R10, R10, 0x7ffffe, RZ, 0xc0, !PT ;  /* 0x007ffffe0a0a7812 */ /* 0x000fe200078ec0ff */
[----:B0-----:R-:W-:Y:S02]  /*1730*/  ULEA UR7, UR8, UR7, 0x18 ;  /* 0x0000000708077291 */ /* 0x001fe4000f8ec03f */
[----:B------:R-:W-:Y:S01]  /*1740*/  USHF.L.U32 UR8, UR9, 0x3, URZ ;  /* 0x0000000309087899 */ /* 0x000fe2000800063f */
[----:B------:R-:W-:Y:S01]  /*1750*/  VIADD R18, R18, UR15 ;  /* 0x0000000f12127c36 */ /* 0x000fe20008000000 */
[----:B------:R-:W-:Y:S01]  /*1760*/  UIADD3 UR9, UR7, 0x12200, URZ ;  /* 0x0001220007097890 */ /* 0x000fe2000fffe03f */
[----:B------:R-:W-:Y:S01]  /*1770*/  IMAD.IADD R10, R11, 0x1, -R10 ;  /* 0x000000010b0a7824 */ /* 0x000fe200078e0a0a */
[----:B------:R-:W-:-:S02]  /*1780*/  UIADD3 UR10, UR7, 0x200, URZ ;  /* 0x00000200070a7890 */ /* 0x000fc4000fffe03f */
[----:B------:R-:W-:Y:S01]  /*1790*/  USHF.R.U32.HI UR9, URZ, 0x4, UR9 ;  /* 0x000000043f097899 */ /* 0x000fe20008011609 */
[----:B------:R-:W-:Y:S01]  /*17a0*/  IMAD R10, R24, 0x2, R10 ;  /* 0x00000002180a7824 */ /* 0x000fe200078e020a */
[----:B------:R-:W-:Y:S02]  /*17b0*/  USHF.R.U32.HI UR10, URZ, 0x4, UR10 ;  /* 0x000000043f0a7899 */ /* 0x000fe4000801160a */
[----:B------:R-:W-:Y:S01]  /*17c0*/  UIADD3 UR21, UR7, 0x130, URZ ;  /* 0x0000013007157890 */ /* 0x000fe2000fffe03f */
[--C-:B------:R-:W-:Y:S01]  /*17d0*/  IMAD R11, R10, 0x8, R17.reuse ;  /* 0x000000080a0b7824 */ /* 0x100fe200078e0211 */
[----:B------:R-:W-:Y:S01]  /*17e0*/  ULOP3.LUT UR8, UR8, 0x8, URZ, 0xc0, !UPT ;  /* 0x0000000808087892 */ /* 0x000fe2000f8ec03f */
[----:B------:R-:W-:Y:S01]  /*17f0*/  IMAD R10, R24, 0x10, R17 ;  /* 0x00000010180a7824 */ /* 0x000fe200078e0211 */
[----:B------:R-:W-:Y:S01]  /*1800*/  ULOP3.LUT UR9, UR9, 0x3fff, URZ, 0xc0, !UPT ;  /* 0x00003fff09097892 */ /* 0x000fe2000f8ec03f */
[----:B------:R-:W-:Y:S01]  /*1810*/  IMAD.SHL.U32 R17, R11, 0x40, RZ ;  /* 0x000000400b117824 */ /* 0x000fe200078e00ff */
[----:B------:R-:W-:-:S02]  /*1820*/  ULOP3.LUT UR10, UR10, 0x3fff, URZ, 0xc0, !UPT ;  /* 0x00003fff0a0a7892 */ /* 0x000fc4000f8ec03f */
[----:B------:R-:W-:Y:S01]  /*1830*/  SHF.R.S32.HI R11, RZ, 0x1f, R10 ;  /* 0x0000001fff0b7819 */ /* 0x000fe2000001140a */
[----:B------:R-:W-:Y:S02]  /*1840*/  ULEA UR12, UR12, UR21, 0x3 ;  /* 0x000000150c0c7291 */ /* 0x000fe4000f8e183f */
[----:B------:R-:W-:Y:S02]  /*1850*/  ULOP3.LUT UR22, UR8, 0x8, URZ, 0x3c, !UPT ;  /* 0x0000000808167892 */ /* 0x000fe4000f8e3c3f */
[----:B------:R-:W-:Y:S02]  /*1860*/  ULOP3.LUT UR13, UR8, 0x18, URZ, 0x3c, !UPT ;  /* 0x00000018080d7892 */ /* 0x000fe4000f8e3c3f */
[----:B------:R-:W-:Y:S02]  /*1870*/  ULOP3.LUT UR14, UR9, 0x10000, URZ, 0xfc, !UPT ;  /* 0x00010000090e7892 */ /* 0x000fe4000f8efc3f */
[----:B------:R-:W-:-:S12]  /*1880*/  ULOP3.LUT UR17, UR10, 0x10000, URZ, 0xfc, !UPT ;  /* 0x000100000a117892 */ /* 0x000fd8000f8efc3f */
.L_x_94:
[----:B------:R-:W-:Y:S01]  /*1890*/  SHF.L.U32 R19, R67, 0x1f, RZ ;  /* 0x0000001f43137819 */ /* 0x000fe200000006ff */
[----:B------:R-:W-:Y:S01]  /*18a0*/  IMAD.MOV.U32 R55, RZ, RZ, RZ ;  /* 0x000000ffff377224 */ /* 0x000fe200078e00ff */
[----:B------:R-:W-:Y:S02]  /*18b0*/  ISETP.GE.AND P2, PT, R16, 0x1, PT ;  /* 0x000000011000780c */ /* 0x000fe40003f46270 */
[----:B------:R-:W0:Y:S02]  /*18c0*/  SYNCS.PHASECHK.TRANS64.TRYWAIT P1, [UR12+-0x8], R19 ;  /* 0xfffff813ff0075a7 */ /* 0x000e24000802014c */
[----:B012345:R-:W-:Y:S09]  /*18d0*/  @!P1 BRA `(.L_x_20) ;  /* 0x0000004c00189947 */ /* 0x03fff20003800000 */
.L_x_130:
[----:B------:R-:W-:Y:S02]  /*18e0*/  CS2R R24, SRZ ;  /* 0x0000000000187805 */ /* 0x000fe4000001ff00 */
[----:B------:R-:W-:Y:S02]  /*18f0*/  CS2R R26, SRZ ;  /* 0x00000000001a7805 */ /* 0x000fe4000001ff00 */
[----:B------:R-:W-:Y:S02]  /*1900*/  CS2R R28, SRZ ;  /* 0x00000000001c7805 */ /* 0x000fe4000001ff00 */
[----:B------:R-:W-:Y:S02]  /*1910*/  CS2R R30, SRZ ;  /* 0x00000000001e7805 */ /* 0x000fe4000001ff00 */
[----:B------:R-:W-:Y:S02]  /*1920*/  CS2R R32, SRZ ;  /* 0x0000000000207805 */ /* 0x000fe4000001ff00 */
[----:B------:R-:W-:-:S02]  /*1930*/  CS2R R34, SRZ ;  /* 0x0000000000227805 */ /* 0x000fc4000001ff00 */
        /* <DEDUP_REMOVED lines=8> */
[----:B------:R-:W-:Y:S01]  /*19c0*/  CS2R R52, SRZ ;  /* 0x0000000000347805 */ /* 0x000fe2000001ff00 */
[----:B------:R-:W-:Y:S01]  /*19d0*/  IMAD.MOV.U32 R54, RZ, RZ, RZ ;  /* 0x000000ffff367224 */ /* 0x000fe200078e00ff */
[----:B------:R-:W-:Y:S06]  /*19e0*/  @!P2 BRA `(.L_x_21) ;  /* 0x0000000000d4a947 */ /* 0x000fec0003800000 */
[----:B0-----:R-:W-:Y:S01]  /*19f0*/  IMAD.MOV.U32 R19, RZ, RZ, R16 ;  /* 0x000000ffff137224 */ /* 0x001fe200078e0010 */
[----:B------:R-:W-:Y:S01]  /*1a00*/  UPLOP3.LUT UP0, UPT, UPT, UPT, UPT, 0x40, 0x0 ;  /* 0x000000000000789c */ /* 0x000fe20003f0e870 */
[----:B------:R-:W-:Y:S01]  /*1a10*/  IMAD.U32 R23, RZ, RZ, UR4 ;  /* 0x00000004ff177e24 */ /* 0x000fe2000f8e00ff */
[----:B------:R-:W-:Y:S01]  /*1a20*/  UMOV UR15, UR5 ;  /* 0x00000005000f7c82 */ /* 0x000fe20008000000 */
[----:B------:R-:W-:-:S08]  /*1a30*/  IMAD.U32 R20, RZ, RZ, UR5 ;  /* 0x00000005ff147e24 */ /* 0x000fd0000f8e00ff */
.L_x_28:
[----:B------:R-:W-:-:S13]  /*1a40*/  ISETP.NE.AND P2, PT, R66, 0x3, PT ;  /* 0x000000034200780c */ /* 0x000fda0003f45270 */
[----:B0-----:R-:W-:Y:S05]  /*1a50*/  @!P2 BRA `(.L_x_22) ;  /* 0x000000000004a947 */ /* 0x001fea0003800000 */
[----:B------:R-:W-:Y:S01]  /*1a60*/  BPT.TRAP 0x1 ;  /* 0x000000040000795c */ /* 0x000fe20000300000 */
.L_x_22:
[----:B------:R-:W-:Y:S01]  /*1a70*/  ULEA UR8, UR15, UR7, 0x3 ;  /* 0x000000070f087291 */ /* 0x000fe2000f8e183f */
[----:B------:R-:W-:-:S08]  /*1a80*/  SHF.L.U32 R21, R23, 0x1f, RZ ;  /* 0x0000001f17157819 */ /* 0x000fd000000006ff */
[----:B------:R0:W1:Y:S01]  /*1a90*/  SYNCS.PHASECHK.TRANS64.TRYWAIT P1, [UR8], R21 ;  /* 0x00000015ff0075a7 */ /* 0x0000620008020148 */
[----:B------:R-:W-:Y:S05]  /*1aa0*/  @!P2 BRA `(.L_x_23) ;  /* 0x000000000004a947 */ /* 0x000fea0003800000 */
[----:B------:R-:W-:Y:S01]  /*1ab0*/  BPT.TRAP 0x1 ;  /* 0x000000040000795c */ /* 0x000fe20000300000 */
.L_x_23:
[----:B-1----:R-:W-:Y:S05]  /*1ac0*/  @P1 BRA `(.L_x_24) ;  /* 0x0000000000081947 */ /* 0x002fea0003800000 */
[----:B------:R-:W1:Y:S02]  /*1ad0*/  SYNCS.PHASECHK.TRANS64.TRYWAIT P1, [UR8], R21 ;  /* 0x00000015ff0075a7 */ /* 0x000e640008020148 */
[----:B-1----:R-:W-:Y:S05]  /*1ae0*/  @!P1 BRA `(.L_x_25) ;  /* 0x0000004800ac9947 */ /* 0x002fea0003800000 */
.L_x_24:
[----:B------:R-:W-:Y:S02]  /*1af0*/  USHF.L.U32 UR8, UR15, 0x9, URZ ;  /* 0x000000090f087899 */ /* 0x000fe4000800063f */
[----:B------:R-:W-:Y:S02]  /*1b00*/  ULEA UR16, UR15, UR17, 0x8 ;  /* 0x000000110f107291 */ /* 0x000fe4000f8e403f */
[----:B------:R-:W-:Y:S02]  /*1b10*/  UIADD3 UR10, UR8, UR14, URZ ;  /* 0x0000000e080a7290 */ /* 0x000fe4000fffe03f */
[----:B01----:R-:W-:Y:S01]  /*1b20*/  LEA.HI.SX32 R21, R17, UR8, 0x1d ;  /* 0x0000000811157c11 */ /* 0x003fe2000f8feaff */
[----:B------:R-:W-:Y:S01]  /*1b30*/  UMOV UR9, 0x80000020 ;  /* 0x8000002000097882 */ /* 0x000fe20000000000 */
[----:B------:R-:W-:Y:S01]  /*1b40*/  UMOV UR11, 0x40000040 ;  /* 0x40000040000b7882 */ /* 0x000fe20000000000 */
[----:B------:R-:W-:Y:S02]  /*1b50*/  UMOV UR8, UR16 ;  /* 0x0000001000087c82 */ /* 0x000fe40008000000 */
[----:B------:R-:W0:Y:S02]  /*1b60*/  LDS.64 R56, [R21+UR7+0x36200] ;  /* 0x0362000715387984 */ /* 0x000e240008000a00 */
[----:B0-----:R-:W-:-:S06]  /*1b70*/  WARPGROUP.ARRIVE ;  /* 0x00000000000079c5 */ /* 0x001fcc0000000000 */
[----:B------:R-:W-:Y:S01]  /*1b80*/  HGMMA.SP.64x64x32.F32.BF16 R24, gdesc[UR8], R24, UP0, R56, 0x0 ;  /* 0x08e03800081879f0 */ /* 0x000fe2000bf01a18 */
[----:B------:R-:W-:Y:S02]  /*1b90*/  UIADD3 UR8, UR16, 0x2, URZ ;  /* 0x0000000210087890 */ /* 0x000fe4000fffe03f */
[----:B------:R-:W-:Y:S01]  /*1ba0*/  UIADD3 UR10, UR10, 0x4, URZ ;  /* 0x000000040a0a7890 */ /* 0x000fe2000fffe03f */
[----:B------:R-:W-:Y:S01]  /*1bb0*/  UMOV UR9, 0x80000020 ;  /* 0x8000002000097882 */ /* 0x000fe20000000000 */
[----:B------:R-:W-:-:S07]  /*1bc0*/  UMOV UR11, 0x40000040 ;  /* 0x40000040000b7882 */ /* 0x000fce0000000000 */
[----:B------:R-:W-:Y:S03]  /*1bd0*/  HGMMA.SP.64x64x32.F32.BF16 R24, gdesc[UR8], R24, R57, 0x0, gsb0 ;  /* 0x08e03900081879f0 */ /* 0x000fe60008001a18 */
[----:B------:R-:W-:Y:S02]  /*1be0*/  WARPGROUP.DEPBAR.LE gsb0, 0x0 ;  /* 0x00008000000079c5 */ /* 0x000fe40000010000 */
[----:B------:R-:W-:Y:S05]  /*1bf0*/  @!P2 BRA `(.L_x_26) ;  /* 0x000000000004a947 */ /* 0x000fea0003800000 */
[----:B------:R-:W-:Y:S01]  /*1c00*/  BPT.TRAP 0x1 ;  /* 0x000000040000795c */ /* 0x000fe20000300000 */
.L_x_26:
[----:B------:R-:W-:Y:S02]  /*1c10*/  @P0 LEA R21, R20, UR7, 0x3 ;  /* 0x0000000714150c11 */ /* 0x000fe4000f8e18ff */
[----:B------:R-:W-:-:S03]  /*1c20*/  ISETP.GT.U32.AND P1, PT, R7, 0x1, PT ;  /* 0x000000010700780c */ /* 0x000fc60003f24070 */
[----:B------:R-:W-:-:S05]  /*1c30*/  @P0 VIADD R21, R21, 0x90 ;  /* 0x0000009015150836 */ /* 0x000fca0000000000 */
[----:B------:R-:W-:-:S04]  /*1c40*/  @P0 PRMT R21, R12, 0x654, R21 ;  /* 0x000006540c150816 */ /* 0x000fc80000000015 */
[----:B------:R0:W-:Y:S01]  /*1c50*/  @P0 SYNCS.ARRIVE.TRANS64.RED.A1T0 RZ, [R21+URZ], RZ ;  /* 0x000000ff15ff09a7 */ /* 0x0001e2000810043f */
[----:B------:R-:W-:Y:S05]  /*1c60*/  @P1 BRA `(.L_x_27) ;  /* 0x0000000000041947 */ /* 0x000fea0003800000 */
[----:B------:R-:W-:Y:S01]  /*1c70*/  BPT.TRAP 0x1 ;  /* 0x000000040000795c */ /* 0x000fe20000300000 */
.L_x_27:
[----:B------:R-:W-:Y:S01]  /*1c80*/  UIADD3 UR15, UR15, 0x1, URZ ;  /* 0x000000010f0f7890 */ /* 0x000fe2000fffe03f */
[C---:B------:R-:W-:Y:S01]  /*1c90*/  ISETP.GT.AND P2, PT, R19.reuse, 0x1, PT ;  /* 0x000000011300780c */ /* 0x040fe20003f44270 */
[----:B------:R-:W-:Y:S02]  /*1ca0*/  VIADD R20, R20, 0x1 ;  /* 0x0000000114147836 */ /* 0x000fe40000000000 */
[----:B------:R-:W-:Y:S01]  /*1cb0*/  UISETP.NE.AND UP0, UPT, UR15, 0x12, UPT ;  /* 0x000000120f00788c */ /* 0x000fe2000bf05270 */
[----:B------:R-:W-:Y:S02]  /*1cc0*/  VIADD R19, R19, 0xffffffff ;  /* 0xffffffff13137836 */ /* 0x000fe40000000000 */
[C---:B------:R-:W-:Y:S01]  /*1cd0*/  ISETP.NE.AND P1, PT, R20.reuse, 0x12, PT ;  /* 0x000000121400780c */ /* 0x040fe20003f25270 */
[----:B------:R-:W-:Y:S02]  /*1ce0*/  USEL UR8, URZ, 0x1, UP0 ;  /* 0x000000013f087887 */ /* 0x000fe40008000000 */
[----:B------:R-:W-:Y:S01]  /*1cf0*/  USEL UR15, UR15, URZ, UP0 ;  /* 0x0000003f0f0f7287 */ /* 0x000fe20008000000 */
[----:B------:R-:W-:Y:S01]  /*1d00*/  SEL R20, R20, RZ, P1 ;  /* 0x000000ff14147207 */ /* 0x000fe20000800000 */
[----:B------:R-:W-:-:S02]  /*1d10*/  UPLOP3.LUT UP0, UPT, UPT, UPT, UPT, 0x80, 0x0 ;  /* 0x000000000000789c */ /* 0x000fc40003f0f070 */
[----:B------:R-:W-:Y:S01]  /*1d20*/  LOP3.LUT R23, R23, UR8, RZ, 0x3c, !PT ;  /* 0x0000000817177c12 */ /* 0x000fe2000f8e3cff */
[----:B------:R-:W-:Y:S08]  /*1d30*/  @P2 BRA `(.L_x_28) ;  /* 0xfffffffc00402947 */ /* 0x000ff0000383ffff */
.L_x_21:
[----:B0-----:R-:W-:Y:S01]  /*1d40*/  IMAD.U32 R20, RZ, RZ, UR22 ;  /* 0x00000016ff147e24 */ /* 0x001fe2000f8e00ff */
[----:B------:R-:W-:Y:S01]  /*1d50*/  SHF.L.U32 R19, R67, 0x1f, RZ ;  /* 0x0000001f43137819 */ /* 0x000fe200000006ff */
[----:B------:R-:W-:Y:S01]  /*1d60*/  UIADD3 UR5, UR5, UR20, URZ ;  /* 0x0000001405057290 */ /* 0x000fe2000fffe03f */
[----:B------:R-:W0:Y:S01]  /*1d70*/  LDC R56, c[0x0][0x288] ;  /* 0x0000a200ff387b82 */ /* 0x000e220000000800 */
[----:B------:R-:W-:Y:S01]  /*1d80*/  UISETP.GE.U32.AND UP1, UPT, UR20, 0x12, UPT ;  /* 0x000000121400788c */ /* 0x000fe2000bf26070 */
[----:B------:R-:W-:Y:S01]  /*1d90*/  SHF.R.S32.HI R58, RZ, 0x1f, R5 ;  /* 0x0000001fff3a7819 */ /* 0x000fe20000011405 */
[----:B------:R-:W-:Y:S02]  /*1da0*/  UISETP.GT.U32.AND UP0, UPT, UR5, 0x11, UPT ;  /* 0x000000110500788c */ /* 0x000fe4000bf04070 */
[----:B------:R-:W-:Y:S02]  /*1db0*/  UIMAD.WIDE.U32 UR8, UR5, 0x38e38e39, URZ ;  /* 0x38e38e39050878a5 */ /* 0x000fe4000f8e003f */
[----:B------:R-:W-:Y:S01]  /*1dc0*/  UISETP.LT.U32.AND UP0, UPT, UR20, 0x12, UP0 ;  /* 0x000000121400788c */ /* 0x000fe20008701070 */
[----:B------:R1:W-:Y:S01]  /*1dd0*/  SYNCS.ARRIVE.TRANS64.A1T0 RZ, [R20+UR21], RZ ;  /* 0x000000ff14ff79a7 */ /* 0x0003e20008100015 */
[----:B------:R-:W-:-:S02]  /*1de0*/  WARPGROUP.DEPBAR.LE gsb0, 0x0 ;  /* 0x00008000000079c5 */ /* 0x000fc40000010000 */
[----:B------:R-:W-:Y:S02]  /*1df0*/  USEL UR10, URZ, 0x1, !UP0 ;  /* 0x000000013f0a7887 */ /* 0x000fe4000c000000 */
[----:B------:R-:W-:Y:S02]  /*1e00*/  USHF.R.U32.HI UR8, URZ, 0x2, UR9 ;  /* 0x000000023f087899 */ /* 0x000fe40008011609 */
[----:B------:R-:W-:Y:S01]  /*1e10*/  ULOP3.LUT UR4, UR4, UR10, URZ, 0x3c, !UPT ;  /* 0x0000000a04047292 */ /* 0x000fe2000f8e3c3f */
[----:B------:R-:W3:Y:S01]  /*1e20*/  SYNCS.PHASECHK.TRANS64.TRYWAIT P1, [UR12+0x8], R19 ;  /* 0x00000813ff0075a7 */ /* 0x000ee2000802014c */
[----:B------:R-:W-:Y:S02]  /*1e30*/  UIMAD UR5, UR8, -0x12, UR5 ;  /* 0xffffffee080578a4 */ /* 0x000fe4000f8e0205 */
[----:B------:R-:W-:Y:S01]  /*1e40*/  @UP1 ULOP3.LUT UR4, UR4, 0x1, UR8, 0x78, !UPT ;  /* 0x0000000104041892 */ /* 0x000fe2000f8e7808 */
[----:B01-3--:R-:W-:Y:S11]  /*1e50*/  @!P1 BRA `(.L_x_29) ;  /* 0x0000004400e89947 */ /* 0x00bff60003800000 */
.L_x_131:
[----:B------:R-:W-:Y:S01]  /*1e60*/  ULDC.64 UR8, c[0x0][0x6d0] ;  /* 0x0001b40000087ab9 */ /* 0x000fe20000000a00 */
[----:B------:R-:W-:Y:S02]  /*1e70*/  IMAD.SHL.U32 R62, R6, 0x40, RZ ;  /* 0x00000040063e7824 */ /* 0x000fe400078e00ff */
[----:B0-----:R-:W-:Y:S02]  /*1e80*/  IMAD R20, R58, UR8, RZ ;  /* 0x000000083a147c24 */ /* 0x001fe4000f8e02ff */
[C---:B------:R-:W-:Y:S01]  /*1e90*/  IMAD.WIDE.U32 R22, R5.reuse, UR8, R10 ;  /* 0x0000000805167c25 */ /* 0x040fe2000f8e000a */
[----:B------:R-:W-:Y:S01]  /*1ea0*/  ULDC UR8, c[0x0][0x284] ;  /* 0x0000a10000087ab9 */ /* 0x000fe20000000800 */
[----:B------:R-:W-:Y:S02]  /*1eb0*/  SHF.R.S32.HI R63, RZ, 0x1f, R62 ;  /* 0x0000001fff3f7819 */ /* 0x000fe4000001143e */
[----:B------:R-:W-:Y:S01]  /*1ec0*/  IMAD.SHL.U32 R19, R4, 0x40, RZ ;  /* 0x0000004004137824 */ /* 0x000fe200078e00ff */
[C---:B------:R-:W-:Y:S01]  /*1ed0*/  ISETP.GE.AND P1, PT, R62.reuse, UR8, PT ;  /* 0x000000083e007c0c */ /* 0x040fe2000bf26270 */
[----:B------:R-:W-:Y:S01]  /*1ee0*/  IMAD R57, R5, UR9, R20 ;  /* 0x0000000905397c24 */ /* 0x000fe2000f8e0214 */
[----:B------:R-:W-:Y:S01]  /*1ef0*/  IADD3 R22, P2, R62, R22, RZ ;  /* 0x000000163e167210 */ /* 0x000fe20007f5e0ff */
[----:B------:R-:W-:Y:S01]  /*1f00*/  IMAD.WIDE R20, R15, 0x2, RZ ;  /* 0x000000020f147825 */ /* 0x000fe200078e02ff */
[----:B------:R-:W-:-:S02]  /*1f10*/  ISETP.GE.OR P1, PT, R19, R56, P1 ;  /* 0x000000381300720c */ /* 0x000fc40000f26670 */
[----:B------:R-:W-:Y:S01]  /*1f20*/  IADD3.X R23, R63, R23, R57, P2, !PT ;  /* 0x000000173f177210 */ /* 0x000fe200017fe439 */
[----:B------:R-:W-:Y:S02]  /*1f30*/  IMAD R6, R15, -0x2, R56 ;  /* 0xfffffffe0f067824 */ /* 0x000fe400078e0238 */
[----:B------:R-:W-:-:S04]  /*1f40*/  IMAD.WIDE R64, R4, 0x40, R20 ;  /* 0x0000004004407825 */ /* 0x000fc800078e0214 */
[----:B------:R-:W-:-:S04]  /*1f50*/  IMAD.IADD R4, R6, 0x1, -R19 ;  /* 0x0000000106047824 */ /* 0x000fc800078e0a13 */
[----:B------:R-:W-:Y:S05]  /*1f60*/  @P1 BRA `(.L_x_30) ;  /* 0x0000002400901947 */ /* 0x000fea0003800000 */
[----:B------:R-:W0:Y:S01]  /*1f70*/  LDC.64 R74, c[0x0][0x6c8] ;  /* 0x0001b200ff4a7b82 */ /* 0x000e220000000a00 */
[----:B----45:R-:W-:Y:S01]  /*1f80*/  FSETP.NEU.AND P2, PT, R14, RZ, PT ;  /* 0x000000ff0e00720b */ /* 0x030fe20003f4d000 */
[----:B------:R-:W-:Y:S01]  /*1f90*/  IMAD.IADD R68, R18, 0x1, -R62 ;  /* 0x0000000112447824 */ /* 0x000fe200078e0a3e */
[----:B------:R-:W-:Y:S01]  /*1fa0*/  ISETP.GT.AND P1, PT, R4, RZ, PT ;  /* 0x000000ff0400720c */ /* 0x000fe20003f24270 */
[----:B------:R-:W-:Y:S03]  /*1fb0*/  BSSY B0, `(.L_x_30) ;  /* 0x000025f000007945 */ /* 0x000fe60003800000 */
[----:B------:R-:W-:Y:S01]  /*1fc0*/  ISETP.GT.AND P5, PT, R68, RZ, P1 ;  /* 0x000000ff4400720c */ /* 0x000fe20000fa4270 */
[-C--:B0-----:R-:W-:Y:S02]  /*1fd0*/  IMAD R6, R65, R74.reuse, RZ ;  /* 0x0000004a41067224 */ /* 0x081fe400078e02ff */
[----:B------:R-:W-:-:S04]  /*1fe0*/  IMAD.WIDE.U32 R70, R64, R74, R22 ;  /* 0x0000004a40467225 */ /* 0x000fc800078e0016 */
[----:B------:R-:W-:-:S04]  /*1ff0*/  IMAD R19, R64, R75, R6 ;  /* 0x0000004b40137224 */ /* 0x000fc800078e0206 */
[----:B------:R-:W-:Y:S01]  /*2000*/  IMAD.IADD R59, R71, 0x1, R19 ;  /* 0x00000001473b7824 */ /* 0x000fe200078e0213 */
[----:B------:R-:W-:Y:S06]  /*2010*/  @!P2 BRA `(.L_x_31) ;  /* 0x0000001800a4a947 */ /* 0x000fec0003800000 */
[----:B------:R-:W-:Y:S01]  /*2020*/  ULDC.64 UR8, c[0x0][0x6b8] ;  /* 0x0001ae0000087ab9 */ /* 0x000fe20000000a00 */
[----:B------:R-:W-:Y:S01]  /*2030*/  ULDC.64 UR24, c[0x0][0x6b0] ;  /* 0x0001ac0000187ab9 */ /* 0x000fe20000000a00 */
[----:B------:R-:W-:Y:S01]  /*2040*/  IMAD.WIDE.U32 R20, R5, UR8, R10 ;  /* 0x0000000805147c25 */ /* 0x000fe2000f8e000a */
[----:B------:R-:W-:Y:S01]  /*2050*/  ULDC.64 UR26, c[0x0][0x6a8] ;  /* 0x0001aa00001a7ab9 */ /* 0x000fe20000000a00 */
[----:B------:R-:W0:Y:S01]  /*2060*/  LDC.64 R60, c[0x0][0x6b0] ;  /* 0x0001ac00ff3c7b82 */ /* 0x000e220000000a00 */
[----:B------:R-:W-:Y:S01]  /*2070*/  ULDC.64 UR10, c[0x0][0x6c0] ;  /* 0x0001b000000a7ab9 */ /* 0x000fe20000000a00 */
[----:B------:R-:W-:Y:S01]  /*2080*/  IMAD R6, R58, UR8, RZ ;  /* 0x000000083a067c24 */ /* 0x000fe2000f8e02ff */
[----:B------:R-:W-:Y:S01]  /*2090*/  IADD3 R22, P2, R62, R20, RZ ;  /* 0x000000143e167210 */ /* 0x000fe20007f5e0ff */
[----:B------:R-:W-:Y:S02]  /*20a0*/  IMAD R19, R65, UR24, RZ ;  /* 0x0000001841137c24 */ /* 0x000fe4000f8e02ff */
[----:B------:R-:W-:-:S02]  /*20b0*/  IMAD R69, R5, UR9, R6 ;  /* 0x0000000905457c24 */ /* 0x000fc4000f8e0206 */
[----:B------:R-:W-:-:S03]  /*20c0*/  IMAD R65, R64, UR25, R19 ;  /* 0x0000001940417c24 */ /* 0x000fc6000f8e0213 */
[----:B------:R-:W-:-:S03]  /*20d0*/  IADD3.X R23, R63, R21, R69, P2, !PT ;  /* 0x000000153f177210 */ /* 0x000fc600017fe445 */
[----:B------:R-:W-:-:S04]  /*20e0*/  IMAD.WIDE.U32 R20, R64, UR24, R22 ;  /* 0x0000001840147c25 */ /* 0x000fc8000f8e0016 */
[----:B------:R-:W-:Y:S01]  /*20f0*/  IMAD.IADD R19, R21, 0x1, R65 ;  /* 0x0000000115137824 */ /* 0x000fe200078e0241 */
[----:B------:R-:W-:-:S04]  /*2100*/  LEA R56, P2, R20, UR26, 0x2 ;  /* 0x0000001a14387c11 */ /* 0x000fc8000f8410ff */
[----:B------:R-:W-:-:S05]  /*2110*/  LEA.HI.X R57, R20, UR27, R19, 0x2, P2 ;  /* 0x0000001b14397c11 */ /* 0x000fca00090f1413 */
[----:B------:R-:W3:Y:S01]  /*2120*/  @P5 LDG.E.LTC128B R19, desc[UR18][R56.64] ;  /* 0x0000001238135981 */ /* 0x000ee2000c1e1920 */
[----:B0-----:R-:W-:Y:S01]  /*2130*/  IMAD.WIDE.U32 R72, R64, UR24, R60 ;  /* 0x0000001840487c25 */ /* 0x001fe2000f8e003c */
[----:B------:R-:W-:Y:S01]  /*2140*/  LEA R58, P2, R70, UR10, 0x2 ;  /* 0x0000000a463a7c11 */ /* 0x000fe2000f8410ff */
[----:B------:R-:W-:Y:S02]  /*2150*/  BSSY B1, `(.L_x_32) ;  /* 0x0000016000017945 */ /* 0x000fe40003800000 */
[----:B------:R-:W-:Y:S01]  /*2160*/  IMAD.WIDE.U32 R20, R64, UR24, R62 ;  /* 0x0000001840147c25 */ /* 0x000fe2000f8e003e */
[----:B------:R-:W-:Y:S02]  /*2170*/  LEA.HI.X R59, R70, UR11, R59, 0x2, P2 ;  /* 0x0000000b463b7c11 */ /* 0x000fe400090f143b */
[----:B------:R-:W-:Y:S01]  /*2180*/  ISETP.GT.AND P2, PT, R4, 0x1, PT ;  /* 0x000000010400780c */ /* 0x000fe20003f44270 */
[----:B------:R-:W-:Y:S01]  /*2190*/  IMAD.IADD R77, R65, 0x1, R73 ;  /* 0x00000001414d7824 */ /* 0x000fe200078e0249 */
[----:B------:R-:W-:-:S02]  /*21a0*/  IADD3 R20, P3, R10, R20, RZ ;  /* 0x000000140a147210 */ /* 0x000fc40007f7e0ff */
[----:B------:R-:W-:Y:S02]  /*21b0*/  LEA R60, P6, R74, R58, 0x2 ;  /* 0x0000003a4a3c7211 */ /* 0x000fe400078c10ff */
[----:B------:R-:W-:Y:S02]  /*21c0*/  IADD3.X R21, R11, R65, R21, P3, !PT ;  /* 0x000000410b157210 */ /* 0x000fe40001ffe415 */
[----:B------:R-:W-:Y:S01]  /*21d0*/  IADD3 R6, P3, R22, R72, RZ ;  /* 0x0000004816067210 */ /* 0x000fe20007f7e0ff */
[----:B------:R-:W-:-:S04]  /*21e0*/  IMAD.WIDE.U32 R20, R5, UR8, R20 ;  /* 0x0000000805147c25 */ /* 0x000fc8000f8e0014 */
[----:B------:R-:W-:Y:S01]  /*21f0*/  IMAD.X R23, R77, 0x1, R23, P3 ;  /* 0x000000014d177824 */ /* 0x000fe200018e0617 */
[----:B------:R-:W-:Y:S01]  /*2200*/  LEA R22, P3, R6, UR26, 0x2 ;  /* 0x0000001a06167c11 */ /* 0x000fe2000f8610ff */
[----:B------:R-:W-:-:S03]  /*2210*/  IMAD.IADD R21, R69, 0x1, R21 ;  /* 0x0000000145157824 */ /* 0x000fc600078e0215 */
[----:B------:R-:W-:Y:S02]  /*2220*/  LEA.HI.X R23, R6, UR27, R23, 0x2, P3 ;  /* 0x0000001b06177c11 */ /* 0x000fe400098f1417 */
[----:B------:R-:W-:-:S04]  /*2230*/  LEA R64, P3, R20, UR26, 0x2 ;  /* 0x0000001a14407c11 */ /* 0x000fc8000f8610ff */
[----:B------:R-:W-:Y:S01]  /*2240*/  LEA.HI.X R65, R20, UR27, R21, 0x2, P3 ;  /* 0x0000001b14417c11 */ /* 0x000fe200098f1415 */
[----:B---3--:R-:W-:-:S04]  /*2250*/  FMUL R61, R19, R14 ;  /* 0x0000000e133d7220 */ /* 0x008fc80000400000 */
[----:B--2---:R-:W-:-:S05]  /*2260*/  FFMA R71, R24, R13, R61 ;  /* 0x0000000d18477223 */ /* 0x004fca000000003d */
[----:B------:R0:W-:Y:S01]  /*2270*/  @P5 STG.E desc[UR18][R58.64], R71 ;  /* 0x000000473a005986 */ /* 0x0001e2000c101912 */
[----:B------:R-:W-:-:S13]  /*2280*/  ISETP.GT.AND P5, PT, R68, RZ, P2 ;  /* 0x000000ff4400720c */ /* 0x000fda00017a4270 */
[----:B0-----:R-:W-:Y:S05]  /*2290*/  @!P5 BRA `(.L_x_33) ;  /* 0x000000000004d947 */ /* 0x001fea0003800000 */
[----:B------:R0:W5:Y:S02]  /*22a0*/  LDG.E.LTC128B R19, desc[UR18][R22.64] ;  /* 0x0000001216137981 */ /* 0x000164000c1e1920 */
.L_x_33:
[----:B------:R-:W-:Y:S05]  /*22b0*/  BSYNC B1 ;  /* 0x0000000000017941 */ /* 0x000fea0003800000 */
.L_x_32:
[----:B-----5:R-:W-:Y:S01]  /*22c0*/  FMUL R6, R19, R14 ;  /* 0x0000000e13067220 */ /* 0x020fe20000400000 */
[----:B------:R-:W-:Y:S01]  /*22d0*/  LEA.HI.X R61, R74, R59, R75, 0x2, P6 ;  /* 0x0000003b4a3d7211 */ /* 0x000fe200030f144b */
[----:B------:R-:W-:Y:S01]  /*22e0*/  BSSY B1, `(.L_x_34) ;  /* 0x0000008000017945 */ /* 0x000fe20003800000 */
[----:B------:R-:W-:Y:S01]  /*22f0*/  ISETP.GT.AND P3, PT, R68, 0x8, P1 ;  /* 0x000000084400780c */ /* 0x000fe20000f64270 */
[----:B------:R-:W-:Y:S01]  /*2300*/  FFMA R25, R25, R13, R6 ;  /* 0x0000000d19197223 */ /* 0x000fe20000000006 */
[----:B------:R-:W-:-:S04]  /*2310*/  IADD3 R20, P1, P6, R10, R72, R62 ;  /* 0x000000480a147210 */ /* 0x000fc80007e3e03e */
[----:B------:R1:W-:Y:S01]  /*2320*/  @P5 STG.E desc[UR18][R60.64], R25 ;  /* 0x000000193c005986 */ /* 0x0003e2000c101912 */
[----:B------:R-:W-:-:S06]  /*2330*/  IADD3.X R21, R11, R77, R63, P1, P6 ;  /* 0x0000004d0b157210 */ /* 0x000fcc0000fec43f */
[----:B------:R-:W-:Y:S05]  /*2340*/  @!P3 BRA `(.L_x_35) ;  /* 0x000000000004b947 */ /* 0x000fea0003800000 */
[----:B------:R2:W5:Y:S02]  /*2350*/  LDG.E.LTC128B R19, desc[UR18][R64.64+0x20] ;  /* 0x0000201240137981 */ /* 0x000564000c1e1920 */
.L_x_35:
[----:B------:R-:W-:Y:S05]  /*2360*/  BSYNC B1 ;  /* 0x0000000000017941 */ /* 0x000fea0003800000 */
.L_x_34:
[----:B------:R-:W-:-:S04]  /*2370*/  IMAD.WIDE.U32 R20, R5, UR8, R20 ;  /* 0x0000000805147c25 */ /* 0x000fc8000f8e0014 */
[----:B-1---5:R-:W-:Y:S01]  /*2380*/  FMUL R25, R19, R14 ;  /* 0x0000000e13197220 */ /* 0x022fe20000400000 */
[----:B------:R-:W-:Y:S01]  /*2390*/  ISETP.GT.AND P2, PT, R68, 0x8, P2 ;  /* 0x000000084400780c */ /* 0x000fe20001744270 */
[----:B------:R-:W-:Y:S01]  /*23a0*/  USHF.L.U64.HI UR11, UR24, 0x5, UR25 ;  /* 0x00000005180b7899 */ /* 0x000fe20008010219 */
[----:B------:R-:W-:Y:S01]  /*23b0*/  IMAD.IADD R5, R69, 0x1, R21 ;  /* 0x0000000145057824 */ /* 0x000fe200078e0215 */
[----:B------:R-:W-:Y:S01]  /*23c0*/  LEA R24, P6, R20, UR26, 0x2 ;  /* 0x0000001a14187c11 */ /* 0x000fe2000f8c10ff */
[----:B------:R-:W-:Y:S01]  /*23d0*/  FFMA R63, R26, R13, R25 ;  /* 0x0000000d1a3f7223 */ /* 0x000fe20000000019 */
[----:B------:R-:W-:Y:S01]  /*23e0*/  @P3 IMAD.MOV.U32 R21, RZ, RZ, R59 ;  /* 0x000000ffff153224 */ /* 0x000fe200078e003b */
[----:B------:R-:W-:Y:S01]  /*23f0*/  ISETP.GT.AND P1, PT, R4, 0x8, PT ;  /* 0x000000080400780c */ /* 0x000fe20003f24270 */
[----:B------:R-:W-:Y:S01]  /*2400*/  USHF.L.U32 UR10, UR24, 0x5, URZ ;  /* 0x00000005180a7899 */ /* 0x000fe2000800063f */
[----:B------:R-:W-:Y:S01]  /*2410*/  LEA.HI.X R25, R20, UR27, R5, 0x2, P6 ;  /* 0x0000001b14197c11 */ /* 0x000fe2000b0f1405 */
[----:B------:R-:W-:Y:S01]  /*2420*/  @P3 IMAD.MOV.U32 R20, RZ, RZ, R58 ;  /* 0x000000ffff143224 */ /* 0x000fe200078e003a */
[----:B------:R-:W-:Y:S01]  /*2430*/  BSSY B1, `(.L_x_36) ;  /* 0x0000005000017945 */ /* 0x000fe20003800000 */
[----:B------:R-:W-:-:S03]  /*2440*/  ISETP.GT.AND P5, PT, R68, RZ, P1 ;  /* 0x000000ff4400720c */ /* 0x000fc60000fa4270 */
[----:B------:R1:W-:Y:S01]  /*2450*/  @P3 STG.E desc[UR18][R20.64+0x20], R63 ;  /* 0x0000203f14003986 */ /* 0x0003e2000c101912 */
[----:B------:R-:W-:Y:S09]  /*2460*/  @!P2 BRA `(.L_x_37) ;  /* 0x000000000004a947 */ /* 0x000ff20003800000 */
[----:B------:R3:W5:Y:S02]  /*2470*/  LDG.E.LTC128B R19, desc[UR18][R24.64+0x20] ;  /* 0x0000201218137981 */ /* 0x000764000c1e1920 */
.L_x_37:
[----:B------:R-:W-:Y:S05]  /*2480*/  BSYNC B1 ;  /* 0x0000000000017941 */ /* 0x000fea0003800000 */
.L_x_36:
[----:B-----5:R-:W-:Y:S01]  /*2490*/  FMUL R6, R19, R14 ;  /* 0x0000000e13067220 */ /* 0x020fe20000400000 */
[----:B---3--:R-:W-:-:S03]  /*24a0*/  IADD3 R24, P3, R56, UR10, RZ ;  /* 0x0000000a38187c10 */ /* 0x008fc6000ff7e0ff */
[----:B-1----:R-:W-:Y:S01]  /*24b0*/  FFMA R21, R27, R13, R6 ;  /* 0x0000000d1b157223 */ /* 0x002fe20000000006 */
[----:B------:R-:W-:-:S04]  /*24c0*/  IADD3.X R25, R57, UR11, RZ, P3, !PT ;  /* 0x0000000b39197c10 */ /* 0x000fc80009ffe4ff */
[----:B------:R1:W-:Y:S04]  /*24d0*/  @P2 STG.E desc[UR18][R60.64+0x20], R21 ;  /* 0x000020153c002986 */ /* 0x0003e8000c101912 */
[----:B------:R-:W3:Y:S01]  /*24e0*/  @P5 LDG.E.LTC128B R19, desc[UR18][R24.64] ;  /* 0x0000001218135981 */ /* 0x000ee2000c1e1920 */
[C---:B------:R-:W-:Y:S01]  /*24f0*/  IMAD.SHL.U32 R20, R74.reuse, 0x20, RZ ;  /* 0x000000204a147824 */ /* 0x040fe200078e00ff */
[----:B------:R-:W-:Y:S01]  /*2500*/  SHF.L.U64.HI R6, R74, 0x5, R75 ;  /* 0x000000054a067819 */ /* 0x000fe2000001024b */
[----:B------:R-:W-:Y:S01]  /*2510*/  BSSY B1, `(.L_x_38) ;  /* 0x000000c000017945 */ /* 0x000fe20003800000 */
[----:B------:R-:W-:Y:S02]  /*2520*/  ISETP.GT.AND P3, PT, R4, 0x9, PT ;  /* 0x000000090400780c */ /* 0x000fe40003f64270 */
[----:B------:R-:W-:-:S02]  /*2530*/  IADD3 R26, P6, R20, R58, RZ ;  /* 0x0000003a141a7210 */ /* 0x000fc40007fde0ff */
[----:B------:R-:W-:-:S03]  /*2540*/  ISETP.GT.AND P2, PT, R68, RZ, P3 ;  /* 0x000000ff4400720c */ /* 0x000fc60001f44270 */
[----:B------:R-:W-:Y:S01]  /*2550*/  IMAD.X R27, R6, 0x1, R59, P6 ;  /* 0x00000001061b7824 */ /* 0x000fe200030e063b */
[----:B------:R-:W-:-:S04]  /*2560*/  IADD3 R62, P6, R22, UR10, RZ ;  /* 0x0000000a163e7c10 */ /* 0x000fc8000ffde0ff */
[----:B------:R-:W-:Y:S01]  /*2570*/  IADD3.X R63, R23, UR11, RZ, P6, !PT ;  /* 0x0000000b173f7c10 */ /* 0x000fe2000b7fe4ff */
[----:B---3--:R-:W-:-:S04]  /*2580*/  FMUL R5, R19, R14 ;  /* 0x0000000e13057220 */ /* 0x008fc80000400000 */
[----:B------:R-:W-:-:S05]  /*2590*/  FFMA R5, R28, R13, R5 ;  /* 0x0000000d1c057223 */ /* 0x000fca0000000005 */
[----:B------:R1:W-:Y:S01]  /*25a0*/  @P5 STG.E desc[UR18][R26.64], R5 ;  /* 0x000000051a005986 */ /* 0x0003e2000c101912 */
[----:B------:R-:W-:Y:S05]  /*25b0*/  @!P2 BRA `(.L_x_39) ;  /* 0x000000000004a947 */ /* 0x000fea0003800000 */
[----:B------:R3:W5:Y:S02]  /*25c0*/  LDG.E.LTC128B R19, desc[UR18][R62.64] ;  /* 0x000000123e137981 */ /* 0x000764000c1e1920 */
.L_x_39:
[----:B------:R-:W-:Y:S05]  /*25d0*/  BSYNC B1 ;  /* 0x0000000000017941 */ /* 0x000fea0003800000 */
.L_x_38:
[----:B------:R-:W-:Y:S01]  /*25e0*/  UIADD3 UR8, UP0, UR10, 0x20, URZ ;  /* 0x000000200a087890 */ /* 0x000fe2000ff1e03f */
[----:B------:R-:W-:Y:S01]  /*25f0*/  ISETP.GT.AND P1, PT, R68, 0x8, P1 ;  /* 0x000000084400780c */ /* 0x000fe20000f24270 */
[----:B-----5:R-:W-:Y:S01]  /*2600*/  FMUL R70, R19, R14 ;  /* 0x0000000e13467220 */ /* 0x020fe20000400000 */
[----:B--2---:R-:W-:Y:S01]  /*2610*/  IADD3 R64, P5, R20, R60, RZ ;  /* 0x0000003c14407210 */ /* 0x004fe20007fbe0ff */
[----:B------:R-:W-:Y:S01]  /*2620*/  UIADD3.X UR9, URZ, UR11, URZ, UP0, !UPT ;  /* 0x0000000b3f097290 */ /* 0x000fe200087fe43f */
[----:B------:R-:W-:Y:S01]  /*2630*/  IMAD.MOV.U32 R69, RZ, RZ, R19 ;  /* 0x000000ffff457224 */ /* 0x000fe200078e0013 */
[----:B------:R-:W-:Y:S01]  /*2640*/  IADD3 R28, P6, R56, UR8, RZ ;  /* 0x00000008381c7c10 */ /* 0x000fe2000ffde0ff */
[----:B------:R-:W-:Y:S01]  /*2650*/  FFMA R71, R29, R13, R70 ;  /* 0x0000000d1d477223 */ /* 0x000fe20000000046 */
[----:B------:R-:W-:Y:S02]  /*2660*/  IMAD.X R65, R6, 0x1, R61, P5 ;  /* 0x0000000106417824 */ /* 0x000fe400028e063d */
[----:B------:R-:W-:-:S03]  /*2670*/  IADD3.X R29, R57, UR9, RZ, P6, !PT ;  /* 0x00000009391d7c10 */ /* 0x000fc6000b7fe4ff */
[----:B------:R2:W-:Y:S04]  /*2680*/  @P2 STG.E desc[UR18][R64.64], R71 ;  /* 0x0000004740002986 */ /* 0x0005e8000c101912 */
[----:B------:R-:W4:Y:S01]  /*2690*/  @P1 LDG.E.LTC128B R69, desc[UR18][R28.64] ;  /* 0x000000121c451981 */ /* 0x000f22000c1e1920 */
[----:B------:R-:W-:Y:S01]  /*26a0*/  IADD3 R19, P2, R20, 0x20, RZ ;  /* 0x0000002014137810 */ /* 0x000fe20007f5e0ff */
[----:B------:R-:W-:Y:S01]  /*26b0*/  BSSY B1, `(.L_x_40) ;  /* 0x000000e000017945 */ /* 0x000fe20003800000 */
[----:B------:R-:W-:Y:S02]  /*26c0*/  ISETP.GT.AND P5, PT, R68, 0x8, P3 ;  /* 0x000000084400780c */ /* 0x000fe40001fa4270 */
[----:B------:R-:W-:Y:S01]  /*26d0*/  IADD3 R56, P6, R19, R58, RZ ;  /* 0x0000003a13387210 */ /* 0x000fe20007fde0ff */
[----:B-1----:R-:W-:Y:S01]  /*26e0*/  IMAD.X R5, RZ, RZ, R6, P2 ;  /* 0x000000ffff057224 */ /* 0x002fe200010e0606 */
[----:B0-----:R-:W-:-:S02]  /*26f0*/  IADD3 R22, P3, R22, UR8, RZ ;  /* 0x0000000816167c10 */ /* 0x001fc4000ff7e0ff */
[----:B------:R-:W-:Y:S01]  /*2700*/  ISETP.GT.AND P2, PT, R4, 0x10, PT ;  /* 0x000000100400780c */ /* 0x000fe20003f44270 */
[----:B------:R-:W-:Y:S01]  /*2710*/  IMAD.X R57, R5, 0x1, R59, P6 ;  /* 0x0000000105397824 */ /* 0x000fe200030e063b */
[----:B------:R-:W-:Y:S02]  /*2720*/  IADD3 R58, P6, R19, R60, RZ ;  /* 0x0000003c133a7210 */ /* 0x000fe40007fde0ff */
[----:B------:R-:W-:Y:S01]  /*2730*/  IADD3.X R23, R23, UR9, RZ, P3, !PT ;  /* 0x0000000917177c10 */ /* 0x000fe20009ffe4ff */
[----:B----4-:R-:W-:-:S04]  /*2740*/  FMUL R21, R69, R14 ;  /* 0x0000000e45157220 */ /* 0x010fc80000400000 */
[----:B------:R-:W-:-:S05]  /*2750*/  FFMA R21, R30, R13, R21 ;  /* 0x0000000d1e157223 */ /* 0x000fca0000000015 */
[----:B------:R2:W-:Y:S01]  /*2760*/  @P1 STG.E desc[UR18][R56.64], R21 ;  /* 0x0000001538001986 */ /* 0x0005e2000c101912 */
[----:B------:R-:W-:Y:S05]  /*2770*/  @!P5 BRA `(.L_x_41) ;  /* 0x000000000004d947 */ /* 0x000fea0003800000 */
[----:B------:R0:W5:Y:S02]  /*2780*/  LDG.E.LTC128B R69, desc[UR18][R22.64] ;  /* 0x0000001216457981 */ /* 0x000164000c1e1920 */
.L_x_41:
[----:B------:R-:W-:Y:S05]  /*2790*/  BSYNC B1 ;  /* 0x0000000000017941 */ /* 0x000fea0003800000 */
.L_x_40:
[----:B0----5:R-:W-:Y:S01]  /*27a0*/  FMUL R22, R69, R14 ;  /* 0x0000000e45167220 */ /* 0x021fe20000400000 */
[----:B------:R-:W-:Y:S01]  /*27b0*/  IMAD.X R59, R5, 0x1, R61, P6 ;  /* 0x00000001053b7824 */ /* 0x000fe200030e063d */
[----:B------:R-:W-:Y:S01]  /*27c0*/  ISETP.GT.AND P3, PT, R68, RZ, P2 ;  /* 0x000000ff4400720c */ /* 0x000fe20001764270 */
[----:B------:R-:W-:Y:S01]  /*27d0*/  BSSY B1, `(.L_x_42) ;  /* 0x0000008000017945 */ /* 0x000fe20003800000 */
[----:B------:R-:W-:Y:S01]  /*27e0*/  FFMA R31, R31, R13, R22 ;  /* 0x0000000d1f1f7223 */ /* 0x000fe20000000016 */
[----:B------:R-:W-:Y:S02]  /*27f0*/  IADD3 R22, P1, R24, UR10, RZ ;  /* 0x0000000a18167c10 */ /* 0x000fe4000ff3e0ff */
[----:B------:R-:W-:Y:S02]  /*2800*/  IADD3 R28, P6, R26, R20, RZ ;  /* 0x000000141a1c7210 */ /* 0x000fe40007fde0ff */
[----:B------:R0:W-:Y:S01]  /*2810*/  @P5 STG.E desc[UR18][R58.64], R31 ;  /* 0x0000001f3a005986 */ /* 0x0001e2000c101912 */
[----:B------:R-:W-:-:S05]  /*2820*/  IADD3.X R23, R25, UR11, RZ, P1, !PT ;  /* 0x0000000b19177c10 */ /* 0x000fca0008ffe4ff */
[----:B------:R-:W-:Y:S05]  /*2830*/  @!P3 BRA `(.L_x_43) ;  /* 0x000000000004b947 */ /* 0x000fea0003800000 */
[----:B------:R1:W5:Y:S02]  /*2840*/  LDG.E.LTC128B R69, desc[UR18][R22.64] ;  /* 0x0000001216457981 */ /* 0x000364000c1e1920 */
.L_x_43:
[----:B------:R-:W-:Y:S05]  /*2850*/  BSYNC B1 ;  /* 0x0000000000017941 */ /* 0x000fea0003800000 */
.L_x_42:
[----:B------:R-:W-:Y:S01]  /*2860*/  ISETP.GT.AND P1, PT, R4, 0x11, PT ;  /* 0x000000110400780c */ /* 0x000fe20003f24270 */
[----:B--2--5:R-:W-:Y:S01]  /*2870*/  FMUL R21, R69, R14 ;  /* 0x0000000e45157220 */ /* 0x024fe20000400000 */
[----:B------:R-:W-:Y:S01]  /*2880*/  IMAD.X R29, R27, 0x1, R6, P6 ;  /* 0x000000011b1d7824 */ /* 0x000fe200030e0606 */
[----:B------:R-:W-:Y:S01]  /*2890*/  BSSY B1, `(.L_x_44) ;  /* 0x0000009000017945 */ /* 0x000fe20003800000 */
[----:B------:R-:W-:Y:S01]  /*28a0*/  ISETP.GT.AND P5, PT, R68, RZ, P1 ;  /* 0x000000ff4400720c */ /* 0x000fe20000fa4270 */
[----:B------:R-:W-:Y:S01]  /*28b0*/  FFMA R21, R32, R13, R21 ;  /* 0x0000000d20157223 */ /* 0x000fe20000000015 */
[----:B------:R-:W-:-:S04]  /*28c0*/  IADD3 R56, P6, R64, R20, RZ ;  /* 0x0000001440387210 */ /* 0x000fc80007fde0ff */
[----:B------:R2:W-:Y:S01]  /*28d0*/  @P3 STG.E desc[UR18][R28.64], R21 ;  /* 0x000000151c003986 */ /* 0x0005e2000c101912 */
[----:B------:R-:W-:-:S04]  /*28e0*/  IADD3 R30, P3, R62, UR10, RZ ;  /* 0x0000000a3e1e7c10 */ /* 0x000fc8000ff7e0ff */
[----:B0-----:R-:W-:Y:S02]  /*28f0*/  IADD3.X R31, R63, UR11, RZ, P3, !PT ;  /* 0x0000000b3f1f7c10 */ /* 0x001fe40009ffe4ff */
[----:B------:R-:W-:Y:S07]  /*2900*/  @!P5 BRA `(.L_x_45) ;  /* 0x000000000004d947 */ /* 0x000fee0003800000 */
[----:B------:R0:W5:Y:S02]  /*2910*/  LDG.E.LTC128B R69, desc[UR18][R30.64] ;  /* 0x000000121e457981 */ /* 0x000164000c1e1920 */
.L_x_45:
[----:B------:R-:W-:Y:S05]  /*2920*/  BSYNC B1 ;  /* 0x0000000000017941 */ /* 0x000fea0003800000 */
.L_x_44:
[----:B-----5:R-:W-:Y:S01]  /*2930*/  FMUL R32, R69, R14 ;  /* 0x0000000e45207220 */ /* 0x020fe20000400000 */
[----:B------:R-:W-:Y:S01]  /*2940*/  IMAD.X R57, R65, 0x1, R6, P6 ;  /* 0x0000000141397824 */ /* 0x000fe200030e0606 */
[----:B------:R-:W-:Y:S01]  /*2950*/  ISETP.GT.AND P3, PT, R68, 0x8, P2 ;  /* 0x000000084400780c */ /* 0x000fe20001764270 */
[----:B------:R-:W-:Y:S01]  /*2960*/  BSSY B1, `(.L_x_46) ;  /* 0x0000007000017945 */ /* 0x000fe20003800000 */
[----:B------:R-:W-:Y:S01]  /*2970*/  FFMA R33, R33, R13, R32 ;  /* 0x0000000d21217223 */ /* 0x000fe20000000020 */
[----:B------:R-:W-:-:S04]  /*2980*/  IADD3 R24, P2, R24, UR8, RZ ;  /* 0x0000000818187c10 */ /* 0x000fc8000ff5e0ff */
[----:B------:R4:W-:Y:S01]  /*2990*/  @P5 STG.E desc[UR18][R56.64], R33 ;  /* 0x0000002138005986 */ /* 0x0009e2000c101912 */
[----:B------:R-:W-:-:S05]  /*29a0*/  IADD3.X R25, R25, UR9, RZ, P2, !PT ;  /* 0x0000000919197c10 */ /* 0x000fca00097fe4ff */
[----:B------:R-:W-:Y:S05]  /*29b0*/  @!P3 BRA `(.L_x_47) ;  /* 0x000000000004b947 */ /* 0x000fea0003800000 */
[----:B------:R0:W5:Y:S02]  /*29c0*/  LDG.E.LTC128B R69, desc[UR18][R24.64] ;  /* 0x0000001218457981 */ /* 0x000164000c1e1920 */
.L_x_47:
[----:B------:R-:W-:Y:S05]  /*29d0*/  BSYNC B1 ;  /* 0x0000000000017941 */ /* 0x000fea0003800000 */
.L_x_46:
[----:B0-----:R-:W-:Y:S01]  /*29e0*/  IADD3 R24, P5, R19, R26, RZ ;  /* 0x0000001a13187210 */ /* 0x001fe20007fbe0ff */
[----:B--2--5:R-:W-:Y:S01]  /*29f0*/  FMUL R21, R69, R14 ;  /* 0x0000000e45157220 */ /* 0x024fe20000400000 */
[----:B------:R-:W-:Y:S01]  /*2a00*/  ISETP.GT.AND P1, PT, R68, 0x8, P1 ;  /* 0x000000084400780c */ /* 0x000fe20000f24270 */
[----:B------:R-:W-:Y:S01]  /*2a10*/  BSSY B1, `(.L_x_48) ;  /* 0x000000a000017945 */ /* 0x000fe20003800000 */
[----:B------:R-:W-:Y:S01]  /*2a20*/  IADD3 R26, P6, R62, UR8, RZ ;  /* 0x000000083e1a7c10 */ /* 0x000fe2000ffde0ff */
[----:B------:R-:W-:Y:S01]  /*2a30*/  FFMA R21, R34, R13, R21 ;  /* 0x0000000d22157223 */ /* 0x000fe20000000015 */
[----:B------:R-:W-:Y:S01]  /*2a40*/  IMAD.X R25, R5, 0x1, R27, P5 ;  /* 0x0000000105197824 */ /* 0x000fe200028e061b */
[----:B------:R-:W-:Y:S02]  /*2a50*/  ISETP.GT.AND P2, PT, R4, 0x18, PT ;  /* 0x000000180400780c */ /* 0x000fe40003f44270 */
[----:B------:R-:W-:Y:S02]  /*2a60*/  IADD3 R32, P5, R19, R64, RZ ;  /* 0x0000004013207210 */ /* 0x000fe40007fbe0ff */
[----:B------:R0:W-:Y:S01]  /*2a70*/  @P3 STG.E desc[UR18][R24.64], R21 ;  /* 0x0000001518003986 */ /* 0x0001e2000c101912 */
[----:B------:R-:W-:-:S03]  /*2a80*/  IADD3.X R27, R63, UR9, RZ, P6, !PT ;  /* 0x000000093f1b7c10 */ /* 0x000fc6000b7fe4ff */
[----:B------:R-:W-:Y:S07]  /*2a90*/  @!P1 BRA `(.L_x_49) ;  /* 0x0000000000049947 */ /* 0x000fee0003800000 */
[----:B------:R2:W5:Y:S02]  /*2aa0*/  LDG.E.LTC128B R69, desc[UR18][R26.64] ;  /* 0x000000121a457981 */ /* 0x000564000c1e1920 */
.L_x_49:
[----:B------:R-:W-:Y:S05]  /*2ab0*/  BSYNC B1 ;  /* 0x0000000000017941 */ /* 0x000fea0003800000 */
.L_x_48:
[----:B0----5:R-:W-:Y:S01]  /*2ac0*/  FMUL R24, R69, R14 ;  /* 0x0000000e45187220 */ /* 0x021fe20000400000 */
[----:B----4-:R-:W-:Y:S01]  /*2ad0*/  IMAD.X R33, R5, 0x1, R65, P5 ;  /* 0x0000000105217824 */ /* 0x010fe200028e0641 */
[----:B------:R-:W-:Y:S01]  /*2ae0*/  ISETP.GT.AND P3, PT, R68, RZ, P2 ;  /* 0x000000ff4400720c */ /* 0x000fe20001764270 */
[----:B------:R-:W-:Y:S01]  /*2af0*/  BSSY B1, `(.L_x_50) ;  /* 0x0000008000017945 */ /* 0x000fe20003800000 */
[----:B------:R-:W-:Y:S01]  /*2b00*/  FFMA R35, R35, R13, R24 ;  /* 0x0000000d23237223 */ /* 0x000fe20000000018 */
[----:B------:R-:W-:Y:S02]  /*2b10*/  IADD3 R24, P6, R22, UR10, RZ ;  /* 0x0000000a16187c10 */ /* 0x000fe4000ffde0ff */
[----:B--2---:R-:W-:Y:S02]  /*2b20*/  IADD3 R26, P5, R28, R20, RZ ;  /* 0x000000141c1a7210 */ /* 0x004fe40007fbe0ff */
[----:B------:R0:W-:Y:S01]  /*2b30*/  @P1 STG.E desc[UR18][R32.64], R35 ;  /* 0x0000002320001986 */ /* 0x0001e2000c101912 */
[----:B------:R-:W-:-:S05]  /*2b40*/  IADD3.X R25, R23, UR11, RZ, P6, !PT ;  /* 0x0000000b17197c10 */ /* 0x000fca000b7fe4ff */
[----:B------:R-:W-:Y:S05]  /*2b50*/  @!P3 BRA `(.L_x_51) ;  /* 0x000000000004b947 */ /* 0x000fea0003800000 */
[----:B------:R2:W5:Y:S02]  /*2b60*/  LDG.E.LTC128B R69, desc[UR18][R24.64] ;  /* 0x0000001218457981 */ /* 0x000564000c1e1920 */
.L_x_51:
[----:B------:R-:W-:Y:S05]  /*2b70*/  BSYNC B1 ;  /* 0x0000000000017941 */ /* 0x000fea0003800000 */
.L_x_50:
[----:B------:R-:W-:Y:S01]  /*2b80*/  ISETP.GT.AND P1, PT, R4, 0x19, PT ;  /* 0x000000190400780c */ /* 0x000fe20003f24270 */
[----:B------:R-:W-:Y:S02]  /*2b90*/  IMAD.X R27, R29, 0x1, R6, P5 ;  /* 0x000000011d1b7824 */ /* 0x000fe400028e0606 */
[----:B-----5:R-:W-:Y:S01]  /*2ba0*/  FMUL R21, R69, R14 ;  /* 0x0000000e45157220 */ /* 0x020fe20000400000 */
[----:B------:R-:W-:Y:S01]  /*2bb0*/  BSSY B1, `(.L_x_52) ;  /* 0x0000009000017945 */ /* 0x000fe20003800000 */
[----:B------:R-:W-:Y:S02]  /*2bc0*/  ISETP.GT.AND P5, PT, R68, RZ, P1 ;  /* 0x000000ff4400720c */ /* 0x000fe40000fa4270 */
[----:B------:R-:W-:Y:S01]  /*2bd0*/  FFMA R21, R36, R13, R21 ;  /* 0x0000000d24157223 */ /* 0x000fe20000000015 */
[----:B------:R-:W-:-:S04]  /*2be0*/  IADD3 R34, P6, R56, R20, RZ ;  /* 0x0000001438227210 */ /* 0x000fc80007fde0ff */
[----:B------:R4:W-:Y:S01]  /*2bf0*/  @P3 STG.E desc[UR18][R26.64], R21 ;  /* 0x000000151a003986 */ /* 0x0009e2000c101912 */
[----:B0-----:R-:W-:-:S04]  /*2c00*/  IADD3 R32, P3, R30, UR10, RZ ;  /* 0x0000000a1e207c10 */ /* 0x001fc8000ff7e0ff */
[----:B------:R-:W-:Y:S01]  /*2c10*/  IADD3.X R33, R31, UR11, RZ, P3, !PT ;  /* 0x0000000b1f217c10 */ /* 0x000fe20009ffe4ff */
[----:B------:R-:W-:Y:S08]  /*2c20*/  @!P5 BRA `(.L_x_53) ;  /* 0x000000000004d947 */ /* 0x000ff00003800000 */
[----:B------:R0:W5:Y:S02]  /*2c30*/  LDG.E.LTC128B R69, desc[UR18][R32.64] ;  /* 0x0000001220457981 */ /* 0x000164000c1e1920 */
.L_x_53:
[----:B------:R-:W-:Y:S05]  /*2c40*/  BSYNC B1 ;  /* 0x0000000000017941 */ /* 0x000fea0003800000 */
.L_x_52:
[----:B-----5:R-:W-:Y:S01]  /*2c50*/  FMUL R36, R69, R14 ;  /* 0x0000000e45247220 */ /* 0x020fe20000400000 */
[----:B------:R-:W-:Y:S01]  /*2c60*/  IMAD.X R35, R57, 0x1, R6, P6 ;  /* 0x0000000139237824 */ /* 0x000fe200030e0606 */
[----:B------:R-:W-:Y:S01]  /*2c70*/  ISETP.GT.AND P3, PT, R68, 0x8, P2 ;  /* 0x000000084400780c */ /* 0x000fe20001764270 */
[----:B------:R-:W-:Y:S01]  /*2c80*/  BSSY B1, `(.L_x_54) ;  /* 0x0000007000017945 */ /* 0x000fe20003800000 */
[----:B------:R-:W-:Y:S01]  /*2c90*/  FFMA R37, R37, R13, R36 ;  /* 0x0000000d25257223 */ /* 0x000fe20000000024 */
[----:B-1----:R-:W-:-:S04]  /*2ca0*/  IADD3 R22, P2, R22, UR8, RZ ;  /* 0x0000000816167c10 */ /* 0x002fc8000ff5e0ff */
[----:B------:R1:W-:Y:S01]  /*2cb0*/  @P5 STG.E desc[UR18][R34.64], R37 ;  /* 0x0000002522005986 */ /* 0x0003e2000c101912 */
[----:B------:R-:W-:-:S05]  /*2cc0*/  IADD3.X R23, R23, UR9, RZ, P2, !PT ;  /* 0x0000000917177c10 */ /* 0x000fca00097fe4ff */
[----:B------:R-:W-:Y:S05]  /*2cd0*/  @!P3 BRA `(.L_x_55) ;  /* 0x000000000004b947 */ /* 0x000fea0003800000 */
[----:B------:R0:W5:Y:S02]  /*2ce0*/  LDG.E.LTC128B R69, desc[UR18][R22.64] ;  /* 0x0000001216457981 */ /* 0x000164000c1e1920 */
.L_x_55:
[----:B------:R-:W-:Y:S05]  /*2cf0*/  BSYNC B1 ;  /* 0x0000000000017941 */ /* 0x000fea0003800000 */
.L_x_54:
[----:B0-----:R-:W-:Y:S01]  /*2d00*/  IADD3 R22, P5, R28, R19, RZ ;  /* 0x000000131c167210 */ /* 0x001fe20007fbe0ff */
[----:B----45:R-:W-:Y:S01]  /*2d10*/  FMUL R21, R69, R14 ;  /* 0x0000000e45157220 */ /* 0x030fe20000400000 */
        /* <DEDUP_REMOVED lines=11> */
.L_x_57:
[----:B------:R-:W-:Y:S05]  /*2dd0*/  BSYNC B1 ;  /* 0x0000000000017941 */ /* 0x000fea0003800000 */
.L_x_56:
[----:B0----5:R-:W-:Y:S01]  /*2de0*/  FMUL R22, R69, R14 ;  /* 0x0000000e45167220 */ /* 0x021fe20000400000 */
[----:B-1----:R-:W-:Y:S01]  /*2df0*/  IMAD.X R37, R57, 0x1, R5, P5 ;  /* 0x0000000139257824 */ /* 0x002fe200028e0605 */
[----:B------:R-:W-:Y:S01]  /*2e00*/  ISETP.GT.AND P3, PT, R68, RZ, P2 ;  /* 0x000000ff4400720c */ /* 0x000fe20001764270 */
[----:B------:R-:W-:Y:S01]  /*2e10*/  BSSY B1, `(.L_x_58) ;  /* 0x0000008000017945 */ /* 0x000fe20003800000 */
[----:B------:R-:W-:Y:S01]  /*2e20*/  FFMA R39, R39, R13, R22 ;  /* 0x0000000d27277223 */ /* 0x000fe20000000016 */
[----:B------:R-:W-:Y:S02]  /*2e30*/  IADD3 R22, P6, R24, UR10, RZ ;  /* 0x0000000a18167c10 */ /* 0x000fe4000ffde0ff */
[----:B----4-:R-:W-:Y:S02]  /*2e40*/  IADD3 R28, P5, R26, R20, RZ ;  /* 0x000000141a1c7210 */ /* 0x010fe40007fbe0ff */
[----:B------:R0:W-:Y:S01]  /*2e50*/  @P1 STG.E desc[UR18][R36.64], R39 ;  /* 0x0000002724001986 */ /* 0x0001e2000c101912 */
[----:B------:R-:W-:-:S05]  /*2e60*/  IADD3.X R23, R25, UR11, RZ, P6, !PT ;  /* 0x0000000b19177c10 */ /* 0x000fca000b7fe4ff */
[----:B------:R-:W-:Y:S05]  /*2e70*/  @!P3 BRA `(.L_x_59) ;  /* 0x000000000004b947 */ /* 0x000fea0003800000 */
[----:B------:R1:W5:Y:S02]  /*2e80*/  LDG.E.LTC128B R69, desc[UR18][R22.64] ;  /* 0x0000001216457981 */ /* 0x000364000c1e1920 */
.L_x_59:
[----:B------:R-:W-:Y:S05]  /*2e90*/  BSYNC B1 ;  /* 0x0000000000017941 */ /* 0x000fea0003800000 */
.L_x_58:
[----:B------:R-:W-:Y:S01]  /*2ea0*/  ISETP.GT.AND P1, PT, R4, 0x21, PT ;  /* 0x000000210400780c */ /* 0x000fe20003f24270 */
[----:B------:R-:W-:Y:S02]  /*2eb0*/  IMAD.X R29, R27, 0x1, R6, P5 ;  /* 0x000000011b1d7824 */ /* 0x000fe400028e0606 */
[----:B-----5:R-:W-:Y:S01]  /*2ec0*/  FMUL R21, R69, R14 ;  /* 0x0000000e45157220 */ /* 0x020fe20000400000 */
[----:B------:R-:W-:Y:S01]  /*2ed0*/  BSSY B1, `(.L_x_60) ;  /* 0x0000009000017945 */ /* 0x000fe20003800000 */
[----:B------:R-:W-:Y:S02]  /*2ee0*/  ISETP.GT.AND P5, PT, R68, RZ, P1 ;  /* 0x000000ff4400720c */ /* 0x000fe40000fa4270 */
[----:B------:R-:W-:Y:S01]  /*2ef0*/  FFMA R21, R40, R13, R21 ;  /* 0x0000000d28157223 */ /* 0x000fe20000000015 */
[----:B0-----:R-:W-:-:S04]  /*2f00*/  IADD3 R36, P6, R34, R20, RZ ;  /* 0x0000001422247210 */ /* 0x001fc80007fde0ff */
[----:B------:R0:W-:Y:S01]  /*2f10*/  @P3 STG.E desc[UR18][R28.64], R21 ;  /* 0x000000151c003986 */ /* 0x0001e2000c101912 */
[----:B------:R-:W-:-:S04]  /*2f20*/  IADD3 R30, P3, R32, UR10, RZ ;  /* 0x0000000a201e7c10 */ /* 0x000fc8000ff7e0ff */
[----:B------:R-:W-:Y:S01]  /*2f30*/  IADD3.X R31, R33, UR11, RZ, P3, !PT ;  /* 0x0000000b211f7c10 */ /* 0x000fe20009ffe4ff */
[----:B------:R-:W-:Y:S08]  /*2f40*/  @!P5 BRA `(.L_x_61) ;  /* 0x000000000004d947 */ /* 0x000ff00003800000 */
[----:B------:R4:W5:Y:S02]  /*2f50*/  LDG.E.LTC128B R69, desc[UR18][R30.64] ;  /* 0x000000121e457981 */ /* 0x000964000c1e1920 */
.L_x_61:
[----:B------:R-:W-:Y:S05]  /*2f60*/  BSYNC B1 ;  /* 0x0000000000017941 */ /* 0x000fea0003800000 */
.L_x_60:
[----:B-----5:R-:W-:Y:S01]  /*2f70*/  FMUL R38, R69, R14 ;  /* 0x0000000e45267220 */ /* 0x020fe20000400000 */
[----:B------:R-:W-:Y:S01]  /*2f80*/  IMAD.X R37, R35, 0x1, R6, P6 ;  /* 0x0000000123257824 */ /* 0x000fe200030e0606 */
[----:B------:R-:W-:Y:S01]  /*2f90*/  ISETP.GT.AND P3, PT, R68, 0x8, P2 ;  /* 0x000000084400780c */ /* 0x000fe20001764270 */
[----:B------:R-:W-:Y:S01]  /*2fa0*/  BSSY B1, `(.L_x_62) ;  /* 0x0000007000017945 */ /* 0x000fe20003800000 */
[----:B------:R-:W-:Y:S01]  /*2fb0*/  FFMA R41, R41, R13, R38 ;  /* 0x0000000d29297223 */ /* 0x000fe20000000026 */
[----:B--2---:R-:W-:-:S04]  /*2fc0*/  IADD3 R24, P2, R24, UR8, RZ ;  /* 0x0000000818187c10 */ /* 0x004fc8000ff5e0ff */
[----:B------:R2:W-:Y:S01]  /*2fd0*/  @P5 STG.E desc[UR18][R36.64], R41 ;  /* 0x0000002924005986 */ /* 0x0005e2000c101912 */
[----:B------:R-:W-:-:S05]  /*2fe0*/  IADD3.X R25, R25, UR9, RZ, P2, !PT ;  /* 0x0000000919197c10 */ /* 0x000fca00097fe4ff */
[----:B------:R-:W-:Y:S05]  /*2ff0*/  @!P3 BRA `(.L_x_63) ;  /* 0x000000000004b947 */ /* 0x000fea0003800000 */
[----:B------:R0:W5:Y:S02]  /*3000*/  LDG.E.LTC128B R69, desc[UR18][R24.64] ;  /* 0x0000001218457981 */ /* 0x000164000c1e1920 */
.L_x_63:
[----:B------:R-:W-:Y:S05]  /*3010*/  BSYNC B1 ;  /* 0x0000000000017941 */ /* 0x000fea0003800000 */
.L_x_62:
[----:B0-----:R-:W-:Y:S01]  /*3020*/  IADD3 R24, P5, R26, R19, RZ ;  /* 0x000000131a187210 */ /* 0x001fe20007fbe0ff */
[----:B-----5:R-:W-:Y:S01]  /*3030*/  FMUL R21, R69, R14 ;  /* 0x0000000e45157220 */ /* 0x020fe20000400000 */
        /* <DEDUP_REMOVED lines=11> */
.L_x_65:
[----:B------:R-:W-:Y:S05]  /*30f0*/  BSYNC B1 ;  /* 0x0000000000017941 */ /* 0x000fea0003800000 */
.L_x_64:
        /* <DEDUP_REMOVED lines=11> */
.L_x_67:
[----:B------:R-:W-:Y:S05]  /*31b0*/  BSYNC B1 ;  /* 0x0000000000017941 */ /* 0x000fea0003800000 */
.L_x_66:
        /* <DEDUP_REMOVED lines=8> */
[----:B------:R-:W-:-:S04]  /*3240*/  IADD3 R32, P6, R30, UR10, RZ ;  /* 0x0000000a1e207c10 */ /* 0x000fc8000ffde0ff */
[----:B------:R-:W-:Y:S01]  /*3250*/  IADD3.X R33, R31, UR11, RZ, P6, !PT ;  /* 0x0000000b1f217c10 */ /* 0x000fe2000b7fe4ff */
[----:B------:R-:W-:Y:S08]  /*3260*/  @!P3 BRA `(.L_x_69) ;  /* 0x000000000004b947 */ /* 0x000ff00003800000 */
[----:B------:R0:W5:Y:S02]  /*3270*/  LDG.E.LTC128B R69, desc[UR18][R32.64] ;  /* 0x0000001220457981 */ /* 0x000164000c1e1920 */
.L_x_69:
[----:B------:R-:W-:Y:S05]  /*3280*/  BSYNC B1 ;  /* 0x0000000000017941 */ /* 0x000fea0003800000 */
.L_x_68:
[----:B0----5:R-:W-:Y:S01]  /*3290*/  FMUL R38, R69, R14 ;  /* 0x0000000e45267220 */ /* 0x021fe20000400000 */
        /* <DEDUP_REMOVED lines=9> */
.L_x_71:
[----:B------:R-:W-:Y:S05]  /*3330*/  BSYNC B1 ;  /* 0x0000000000017941 */ /* 0x000fea0003800000 */
.L_x_70:
[----:B-1----:R-:W-:Y:S01]  /*3340*/  IADD3 R22, P5, R28, R19, RZ ;  /* 0x000000131c167210 */ /* 0x002fe20007fbe0ff */
        /* <DEDUP_REMOVED lines=12> */
.L_x_73:
[----:B------:R-:W-:Y:S05]  /*3410*/  BSYNC B1 ;  /* 0x0000000000017941 */ /* 0x000fea0003800000 */
.L_x_72:
[----:B-1---5:R-:W-:Y:S01]  /*3420*/  FMUL R22, R69, R14 ;  /* 0x0000000e45167220 */ /* 0x022fe20000400000 */
[----:B------:R-:W-:Y:S01]  /*3430*/  IMAD.X R39, R37, 0x1, R5, P5 ;  /* 0x0000000125277824 */ /* 0x000fe200028e0605 */
[----:B------:R-:W-:Y:S01]  /*3440*/  ISETP.GT.AND P6, PT, R68, RZ, P3 ;  /* 0x000000ff4400720c */ /* 0x000fe20001fc4270 */
[----:B------:R-:W-:Y:S01]  /*3450*/  BSSY B1, `(.L_x_74) ;  /* 0x0000008000017945 */ /* 0x000fe20003800000 */
[----:B------:R-:W-:Y:S01]  /*3460*/  FFMA R47, R47, R13, R22 ;  /* 0x0000000d2f2f7223 */ /* 0x000fe20000000016 */
[----:B------:R-:W-:Y:S02]  /*3470*/  IADD3 R22, P2, R24, UR10, RZ ;  /* 0x0000000a18167c10 */ /* 0x000fe4000ff5e0ff */
[----:B0-----:R-:W-:Y:S02]  /*3480*/  IADD3 R28, P5, R26, R20, RZ ;  /* 0x000000141a1c7210 */ /* 0x001fe40007fbe0ff */
[----:B------:R0:W-:Y:S01]  /*3490*/  @P1 STG.E desc[UR18][R38.64], R47 ;  /* 0x0000002f26001986 */ /* 0x0001e2000c101912 */
[----:B------:R-:W-:-:S05]  /*34a0*/  IADD3.X R23, R25, UR11, RZ, P2, !PT ;  /* 0x0000000b19177c10 */ /* 0x000fca00097fe4ff */
[----:B------:R-:W-:Y:S05]  /*34b0*/  @!P6 BRA `(.L_x_75) ;  /* 0x000000000004e947 */ /* 0x000fea0003800000 */
[----:B------:R1:W5:Y:S02]  /*34c0*/  LDG.E.LTC128B R69, desc[UR18][R22.64] ;  /* 0x0000001216457981 */ /* 0x000364000c1e1920 */
.L_x_75:
[----:B------:R-:W-:Y:S05]  /*34d0*/  BSYNC B1 ;  /* 0x0000000000017941 */ /* 0x000fea0003800000 */
.L_x_74:
[----:B------:R-:W-:Y:S01]  /*34e0*/  ISETP.GT.AND P2, PT, R4, 0x31, PT ;  /* 0x000000310400780c */ /* 0x000fe20003f44270 */
[----:B-----5:R-:W-:Y:S01]  /*34f0*/  FMUL R21, R69, R14 ;  /* 0x0000000e45157220 */ /* 0x020fe20000400000 */
[----:B------:R-:W-:Y:S01]  /*3500*/  IMAD.X R29, R27, 0x1, R6, P5 ;  /* 0x000000011b1d7824 */ /* 0x000fe200028e0606 */
[----:B------:R-:W-:Y:S01]  /*3510*/  BSSY B1, `(.L_x_76) ;  /* 0x0000009000017945 */ /* 0x000fe20003800000 */
[----:B------:R-:W-:Y:S01]  /*3520*/  ISETP.GT.AND P1, PT, R68, RZ, P2 ;  /* 0x000000ff4400720c */ /* 0x000fe20001724270 */
[----:B------:R-:W-:Y:S01]  /*3530*/  FFMA R21, R48, R13, R21 ;  /* 0x0000000d30157223 */ /* 0x000fe20000000015 */
[----:B--2---:R-:W-:-:S04]  /*3540*/  IADD3 R36, P5, R34, R20, RZ ;  /* 0x0000001422247210 */ /* 0x004fc80007fbe0ff */
[----:B------:R2:W-:Y:S01]  /*3550*/  @P6 STG.E desc[UR18][R28.64], R21 ;  /* 0x000000151c006986 */ /* 0x0005e2000c101912 */
[----:B----4-:R-:W-:-:S04]  /*3560*/  IADD3 R30, P6, R32, UR10, RZ ;  /* 0x0000000a201e7c10 */ /* 0x010fc8000ffde0ff */
[----:B------:R-:W-:Y:S02]  /*3570*/  IADD3.X R31, R33, UR11, RZ, P6, !PT ;  /* 0x0000000b211f7c10 */ /* 0x000fe4000b7fe4ff */
[----:B------:R-:W-:Y:S07]  /*3580*/  @!P1 BRA `(.L_x_77) ;  /* 0x0000000000049947 */ /* 0x000fee0003800000 */
[----:B------:R4:W5:Y:S02]  /*3590*/  LDG.E.LTC128B R69, desc[UR18][R30.64] ;  /* 0x000000121e457981 */ /* 0x000964000c1e1920 */
.L_x_77:
[----:B------:R-:W-:Y:S05]  /*35a0*/  BSYNC B1 ;  /* 0x0000000000017941 */ /* 0x000fea0003800000 */
.L_x_76:
[----:B0----5:R-:W-:Y:S01]  /*35b0*/  FMUL R38, R69, R14 ;  /* 0x0000000e45267220 */ /* 0x021fe20000400000 */
        /* <DEDUP_REMOVED lines=9> */
.L_x_79:
[----:B------:R-:W-:Y:S05]  /*3650*/  BSYNC B1 ;  /* 0x0000000000017941 */ /* 0x000fea0003800000 */
.L_x_78:
        /* <DEDUP_REMOVED lines=13> */
.L_x_81:
[----:B------:R-:W-:Y:S05]  /*3730*/  BSYNC B1 ;  /* 0x0000000000017941 */ /* 0x000fea0003800000 */
.L_x_80:
[----:B0----5:R-:W-:Y:S01]  /*3740*/  FMUL R24, R69, R14 ;  /* 0x0000000e45187220 */ /* 0x021fe20000400000 */
[----:B------:R-:W-:Y:S01]  /*3750*/  IMAD.X R39, R35, 0x1, R5, P5 ;  /* 0x0000000123277824 */ /* 0x000fe200028e0605 */
[----:B------:R-:W-:Y:S01]  /*3760*/  ISETP.GT.AND P6, PT, R68, RZ, P1 ;  /* 0x000000ff4400720c */ /* 0x000fe20000fc4270 */
[----:B------:R-:W-:Y:S01]  /*3770*/  BSSY B1, `(.L_x_82) ;  /* 0x0000008000017945 */ /* 0x000fe20003800000 */
[----:B------:R-:W-:Y:S01]  /*3780*/  FFMA R51, R51, R13, R24 ;  /* 0x0000000d33337223 */ /* 0x000fe20000000018 */
[----:B--2---:R-:W-:-:S04]  /*3790*/  IADD3 R26, P3, R28, R20, RZ ;  /* 0x000000141c1a7210 */ /* 0x004fc80007f7e0ff */
[----:B------:R0:W-:Y:S06]  /*37a0*/  @P2 STG.E desc[UR18][R38.64], R51 ;  /* 0x0000003326002986 */ /* 0x0001ec000c101912 */
[----:B------:R-:W-:Y:S05]  /*37b0*/  @!P6 BRA `(.L_x_83) ;  /* 0x00000000000ce947 */ /* 0x000fea0003800000 */
[----:B------:R-:W-:-:S04]  /*37c0*/  IADD3 R24, P2, R22, UR10, RZ ;  /* 0x0000000a16187c10 */ /* 0x000fc8000ff5e0ff */
[----:B------:R-:W-:-:S05]  /*37d0*/  IADD3.X R25, R23, UR11, RZ, P2, !PT ;  /* 0x0000000b17197c10 */ /* 0x000fca00097fe4ff */
[----:B------:R2:W5:Y:S04]  /*37e0*/  LDG.E.LTC128B R69, desc[UR18][R24.64] ;  /* 0x0000001218457981 */ /* 0x000568000c1e1920 */
.L_x_83:
[----:B------:R-:W-:Y:S05]  /*37f0*/  BSYNC B1 ;  /* 0x0000000000017941 */ /* 0x000fea0003800000 */
.L_x_82:
[----:B------:R-:W-:Y:S01]  /*3800*/  ISETP.GT.AND P2, PT, R4, 0x39, PT ;  /* 0x000000390400780c */ /* 0x000fe20003f44270 */
[----:B-----5:R-:W-:Y:S01]  /*3810*/  FMUL R21, R69, R14 ;  /* 0x0000000e45157220 */ /* 0x020fe20000400000 */
[----:B------:R-:W-:Y:S01]  /*3820*/  IMAD.X R27, R29, 0x1, R6, P3 ;  /* 0x000000011d1b7824 */ /* 0x000fe200018e0606 */
[----:B--2---:R-:W-:Y:S01]  /*3830*/  IADD3 R24, P3, R36, R20, RZ ;  /* 0x0000001424187210 */ /* 0x004fe20007f7e0ff */
[----:B------:R-:W-:Y:S01]  /*3840*/  BSSY B1, `(.L_x_84) ;  /* 0x0000008000017945 */ /* 0x000fe20003800000 */
[----:B------:R-:W-:Y:S01]  /*3850*/  ISETP.GT.AND P5, PT, R68, RZ, P2 ;  /* 0x000000ff4400720c */ /* 0x000fe200017a4270 */
[----:B------:R-:W-:-:S05]  /*3860*/  FFMA R25, R52, R13, R21 ;  /* 0x0000000d34197223 */ /* 0x000fca0000000015 */
[----:B------:R2:W-:Y:S01]  /*3870*/  @P6 STG.E desc[UR18][R26.64], R25 ;  /* 0x000000191a006986 */ /* 0x0005e2000c101912 */
[----:B------:R-:W-:-:S04]  /*3880*/  IADD3 R20, P6, R30, UR10, RZ ;  /* 0x0000000a1e147c10 */ /* 0x000fc8000ffde0ff */
[----:B------:R-:W-:Y:S02]  /*3890*/  IADD3.X R21, R31, UR11, RZ, P6, !PT ;  /* 0x0000000b1f157c10 */ /* 0x000fe4000b7fe4ff */
[----:B------:R-:W-:Y:S07]  /*38a0*/  @!P5 BRA `(.L_x_85) ;  /* 0x000000000004d947 */ /* 0x000fee0003800000 */
[----:B------:R0:W5:Y:S02]  /*38b0*/  LDG.E.LTC128B R69, desc[UR18][R20.64] ;  /* 0x0000001214457981 */ /* 0x000164000c1e1920 */
.L_x_85:
[----:B------:R-:W-:Y:S05]  /*38c0*/  BSYNC B1 ;  /* 0x0000000000017941 */ /* 0x000fea0003800000 */
.L_x_84:
[----:B-----5:R-:W-:Y:S01]  /*38d0*/  FMUL R4, R69, R14 ;  /* 0x0000000e45047220 */ /* 0x020fe20000400000 */
[----:B--2---:R-:W-:Y:S01]  /*38e0*/  IMAD.X R25, R37, 0x1, R6, P3 ;  /* 0x0000000125197824 */ /* 0x004fe200018e0606 */
[----:B------:R-:W-:Y:S01]  /*38f0*/  ISETP.GT.AND P1, PT, R68, 0x8, P1 ;  /* 0x000000084400780c */ /* 0x000fe20000f24270 */
[----:B------:R-:W-:Y:S01]  /*3900*/  BSSY B1, `(.L_x_86) ;  /* 0x0000008000017945 */ /* 0x000fe20003800000 */
[----:B------:R-:W-:Y:S01]  /*3910*/  FFMA R53, R53, R13, R4 ;  /* 0x0000000d35357223 */ /* 0x000fe20000000004 */
[----:B0-----:R-:W-:Y:S02]  /*3920*/  IADD3 R20, P3, R22, UR8, RZ ;  /* 0x0000000816147c10 */ /* 0x001fe4000ff7e0ff */
[----:B------:R-:W-:Y:S02]  /*3930*/  IADD3 R26, P6, R28, R19, RZ ;  /* 0x000000131c1a7210 */ /* 0x000fe40007fde0ff */
[----:B------:R0:W-:Y:S01]  /*3940*/  @P5 STG.E desc[UR18][R24.64], R53 ;  /* 0x0000003518005986 */ /* 0x0001e2000c101912 */
[----:B------:R-:W-:-:S05]  /*3950*/  IADD3.X R21, R23, UR9, RZ, P3, !PT ;  /* 0x0000000917157c10 */ /* 0x000fca0009ffe4ff */
[----:B------:R-:W-:Y:S05]  /*3960*/  @!P1 BRA `(.L_x_87) ;  /* 0x0000000000049947 */ /* 0x000fea0003800000 */
[----:B------:R2:W5:Y:S02]  /*3970*/  LDG.E.LTC128B R69, desc[UR18][R20.64] ;  /* 0x0000001214457981 */ /* 0x000564000c1e1920 */
.L_x_87:
[----:B------:R-:W-:Y:S05]  /*3980*/  BSYNC B1 ;  /* 0x0000000000017941 */ /* 0x000fea0003800000 */
.L_x_86:
[----:B------:R-:W-:Y:S01]  /*3990*/  ISETP.GT.AND P2, PT, R68, 0x8, P2 ;  /* 0x000000084400780c */ /* 0x000fe20001744270 */
[----:B--2--5:R-:W-:Y:S01]  /*39a0*/  FMUL R21, R69, R14 ;  /* 0x0000000e45157220 */ /* 0x024fe20000400000 */
[----:B------:R-:W-:Y:S01]  /*39b0*/  IMAD.X R27, R29, 0x1, R5, P6 ;  /* 0x000000011d1b7824 */ /* 0x000fe200030e0605 */
[----:B------:R-:W-:Y:S02]  /*39c0*/  BSSY B1, `(.L_x_88) ;  /* 0x0000007000017945 */ /* 0x000fe40003800000 */
[----:B-1----:R-:W-:-:S05]  /*39d0*/  FFMA R23, R54, R13, R21 ;  /* 0x0000000d36177223 */ /* 0x002fca0000000015 */
[----:B------:R1:W-:Y:S01]  /*39e0*/  @P1 STG.E desc[UR18][R26.64], R23 ;  /* 0x000000171a001986 */ /* 0x0003e2000c101912 */
[----:B------:R-:W-:-:S04]  /*39f0*/  IADD3 R20, P1, R30, UR8, RZ ;  /* 0x000000081e147c10 */ /* 0x000fc8000ff3e0ff */
[----:B------:R-:W-:Y:S01]  /*3a00*/  IADD3.X R21, R31, UR9, RZ, P1, !PT ;  /* 0x000000091f157c10 */ /* 0x000fe20008ffe4ff */
[----:B------:R-:W-:Y:S08]  /*3a10*/  @!P2 BRA `(.L_x_89) ;  /* 0x000000000004a947 */ /* 0x000ff00003800000 */
[----:B------:R2:W5:Y:S02]  /*3a20*/  LDG.E.LTC128B R69, desc[UR18][R20.64] ;  /* 0x0000001214457981 */ /* 0x000564000c1e1920 */
.L_x_89:
[----:B------:R-:W-:Y:S05]  /*3a30*/  BSYNC B1 ;  /* 0x0000000000017941 */ /* 0x000fea0003800000 */
.L_x_88:
[----:B------:R-:W-:Y:S05]  /*3a40*/  @!P2 BRA `(.L_x_90) ;  /* 0x0000000800d4a947 */ /* 0x000fea0003800000 */
[----:B------:R-:W-:Y:S01]  /*3a50*/  IADD3 R4, P1, R36, R19, RZ ;  /* 0x0000001324047210 */ /* 0x000fe20007f3e0ff */
[----:B-----5:R-:W-:-:S04]  /*3a60*/  FMUL R6, R69, R14 ;  /* 0x0000000e45067220 */ /* 0x020fc80000400000 */
[----:B------:R-:W-:Y:S02]  /*3a70*/  IMAD.X R5, R37, 0x1, R5, P1 ;  /* 0x0000000125057824 */ /* 0x000fe400008e0605 */
[----:B------:R-:W-:-:S05]  /*3a80*/  FFMA R55, R55, R13, R6 ;  /* 0x0000000d37377223 */ /* 0x000fca0000000006 */
[----:B------:R0:W-:Y:S01]  /*3a90*/  STG.E desc[UR18][R4.64], R55 ;  /* 0x0000003704007986 */ /* 0x0001e2000c101912 */
[----:B------:R-:W-:Y:S05]  /*3aa0*/  BRA `(.L_x_90) ;  /* 0x0000000800bc7947 */ /* 0x000fea0003800000 */
.L_x_31:
[----:B------:R-:W-:Y:S01]  /*3ab0*/  ISETP.GT.AND P2, PT, R4, 0x1, PT ;  /* 0x000000010400780c */ /* 0x000fe20003f44270 */
[----:B------:R-:W-:Y:S01]  /*3ac0*/  ULDC.64 UR8, c[0x0][0x6c0] ;  /* 0x0001b00000087ab9 */ /* 0x000fe20000000a00 */
[-C--:B--2---:R-:W-:Y:S01]  /*3ad0*/  FMUL R5, R24, R13.reuse ;  /* 0x0000000d18057220 */ /* 0x084fe20000400000 */
[----:B------:R-:W-:Y:S01]  /*3ae0*/  LEA R20, P6, R70, UR8, 0x2 ;  /* 0x0000000846147c11 */ /* 0x000fe2000f8c10ff */
[-C--:B------:R-:W-:Y:S01]  /*3af0*/  FMUL R19, R25, R13.reuse ;  /* 0x0000000d19137220 */ /* 0x080fe20000400000 */
[----:B------:R-:W-:Y:S01]  /*3b00*/  ISETP.GT.AND P3, PT, R68, RZ, P2 ;  /* 0x000000ff4400720c */ /* 0x000fe20001764270 */
[----:B------:R-:W-:Y:S01]  /*3b10*/  IMAD.SHL.U32 R61, R74, 0x20, RZ ;  /* 0x000000204a3d7824 */ /* 0x000fe200078e00ff */
[----:B------:R-:W-:Y:S01]  /*3b20*/  LEA.HI.X R21, R70, UR9, R59, 0x2, P6 ;  /* 0x0000000946157c11 */ /* 0x000fe2000b0f143b */
[-C--:B------:R-:W-:Y:S01]  /*3b30*/  FMUL R57, R26, R13.reuse ;  /* 0x0000000d1a397220 */ /* 0x080fe20000400000 */
[-C--:B------:R-:W-:Y:S01]  /*3b40*/  LEA R22, P6, R74, R20.reuse, 0x2 ;  /* 0x000000144a167211 */ /* 0x080fe200078c10ff */
[----:B------:R-:W-:Y:S01]  /*3b50*/  FMUL R59, R27, R13 ;  /* 0x0000000d1b3b7220 */ /* 0x000fe20000400000 */
[----:B------:R-:W-:Y:S01]  /*3b60*/  ISETP.GT.AND P1, PT, R68, 0x8, P1 ;  /* 0x000000084400780c */ /* 0x000fe20000f24270 */
[----:B------:R0:W-:Y:S01]  /*3b70*/  @P5 STG.E desc[UR18][R20.64], R5 ;  /* 0x0000000514005986 */ /* 0x0001e2000c101912 */
[--C-:B------:R-:W-:Y:S01]  /*3b80*/  LEA.HI.X R23, R74, R21, R75.reuse, 0x2, P6 ;  /* 0x000000154a177211 */ /* 0x100fe200030f144b */
[-C--:B------:R-:W-:Y:S01]  /*3b90*/  FMUL R29, R29, R13.reuse ;  /* 0x0000000d1d1d7220 */ /* 0x080fe20000400000 */
[----:B------:R-:W-:Y:S01]  /*3ba0*/  ISETP.GT.AND P2, PT, R68, 0x8, P2 ;  /* 0x000000084400780c */ /* 0x000fe20001744270 */
[-C--:B------:R-:W-:Y:S01]  /*3bb0*/  FMUL R33, R33, R13.reuse ;  /* 0x0000000d21217220 */ /* 0x080fe20000400000 */
[----:B------:R-:W-:Y:S01]  /*3bc0*/  SHF.L.U64.HI R75, R74, 0x5, R75 ;  /* 0x000000054a4b7819 */ /* 0x000fe2000001024b */
[----:B------:R1:W-:Y:S01]  /*3bd0*/  @P3 STG.E desc[UR18][R22.64], R19 ;  /* 0x0000001316003986 */ /* 0x0003e2000c101912 */
[----:B------:R-:W-:Y:S01]  /*3be0*/  ISETP.GT.AND P3, PT, R4, 0x8, PT ;  /* 0x000000080400780c */ /* 0x000fe20003f64270 */
[-C--:B------:R-:W-:Y:S01]  /*3bf0*/  FMUL R35, R35, R13.reuse ;  /* 0x0000000d23237220 */ /* 0x080fe20000400000 */
[----:B------:R-:W-:Y:S01]  /*3c00*/  IADD3 R24, P5, R61, R20, RZ ;  /* 0x000000143d187210 */ /* 0x000fe20007fbe0ff */
[-C--:B------:R-:W-:Y:S01]  /*3c10*/  FMUL R37, R37, R13.reuse ;  /* 0x0000000d25257220 */ /* 0x080fe20000400000 */
[----:B------:R-:W-:Y:S01]  /*3c20*/  ISETP.GT.AND P6, PT, R68, RZ, P3 ;  /* 0x000000ff4400720c */ /* 0x000fe20001fc4270 */
[----:B------:R2:W-:Y:S01]  /*3c30*/  @P1 STG.E desc[UR18][R20.64+0x20], R57 ;  /* 0x0000203914001986 */ /* 0x0005e2000c101912 */
[----:B------:R-:W-:Y:S01]  /*3c40*/  ISETP.GT.AND P1, PT, R4, 0x9, PT ;  /* 0x000000090400780c */ /* 0x000fe20003f24270 */
[-C--:B0-----:R-:W-:Y:S01]  /*3c50*/  FMUL R5, R28, R13.reuse ;  /* 0x0000000d1c057220 */ /* 0x081fe20000400000 */
[----:B------:R-:W-:Y:S01]  /*3c60*/  IMAD.X R25, R75, 0x1, R21, P5 ;  /* 0x000000014b197824 */ /* 0x000fe200028e0615 */
[----:B------:R0:W-:Y:S01]  /*3c70*/  @P2 STG.E desc[UR18][R22.64+0x20], R59 ;  /* 0x0000203b16002986 */ /* 0x0001e2000c101912 */
[C---:B------:R-:W-:Y:S01]  /*3c80*/  ISETP.GT.AND P2, PT, R68.reuse, RZ, P1 ;  /* 0x000000ff4400720c */ /* 0x040fe20000f44270 */
[-C--:B-1----:R-:W-:Y:S01]  /*3c90*/  FMUL R19, R31, R13.reuse ;  /* 0x0000000d1f137220 */ /* 0x082fe20000400000 */
[----:B------:R-:W-:Y:S01]  /*3ca0*/  IADD3 R26, P5, R61, R22, RZ ;  /* 0x000000163d1a7210 */ /* 0x000fe20007fbe0ff */
[-C--:B------:R-:W-:Y:S01]  /*3cb0*/  FMUL R39, R39, R13.reuse ;  /* 0x0000000d27277220 */ /* 0x080fe20000400000 */
[C---:B------:R-:W-:Y:S01]  /*3cc0*/  ISETP.GT.AND P3, PT, R68.reuse, 0x8, P3 ;  /* 0x000000084400780c */ /* 0x040fe20001f64270 */
[----:B------:R-:W-:Y:S01]  /*3cd0*/  FMUL R41, R41, R13 ;  /* 0x0000000d29297220 */ /* 0x000fe20000400000 */
[----:B------:R-:W-:Y:S01]  /*3ce0*/  ISETP.GT.AND P1, PT, R68, 0x8, P1 ;  /* 0x000000084400780c */ /* 0x000fe20000f24270 */
[----:B------:R1:W-:Y:S01]  /*3cf0*/  @P6 STG.E desc[UR18][R24.64], R5 ;  /* 0x0000000518006986 */ /* 0x0003e2000c101912 */
[----:B------:R-:W-:Y:S01]  /*3d00*/  IADD3 R63, P6, R61, 0x20, RZ ;  /* 0x000000203d3f7810 */ /* 0x000fe20007fde0ff */
[----:B------:R-:W-:-:S02]  /*3d10*/  IMAD.X R27, R75, 0x1, R23, P5 ;  /* 0x000000014b1b7824 */ /* 0x000fc400028e0617 */
[-C--:B--2---:R-:W-:Y:S01]  /*3d20*/  FMUL R57, R32, R13.reuse ;  /* 0x0000000d20397220 */ /* 0x084fe20000400000 */
[-C--:B------:R-:W-:Y:S01]  /*3d30*/  FMUL R43, R43, R13.reuse ;  /* 0x0000000d2b2b7220 */ /* 0x080fe20000400000 */
[----:B------:R-:W-:Y:S01]  /*3d40*/  IADD3 R20, P5, R63, R20, RZ ;  /* 0x000000143f147210 */ /* 0x000fe20007fbe0ff */
[----:B0-----:R-:W-:Y:S01]  /*3d50*/  IMAD.X R59, RZ, RZ, R75, P6 ;  /* 0x000000ffff3b7224 */ /* 0x001fe200030e064b */
[----:B------:R0:W-:Y:S01]  /*3d60*/  @P2 STG.E desc[UR18][R26.64], R29 ;  /* 0x0000001d1a002986 */ /* 0x0001e2000c101912 */
[----:B------:R-:W-:Y:S01]  /*3d70*/  ISETP.GT.AND P2, PT, R4, 0x10, PT ;  /* 0x000000100400780c */ /* 0x000fe20003f44270 */
[-C--:B------:R-:W-:Y:S01]  /*3d80*/  FMUL R45, R45, R13.reuse ;  /* 0x0000000d2d2d7220 */ /* 0x080fe20000400000 */
[----:B------:R-:W-:Y:S01]  /*3d90*/  IMAD.X R21, R59, 0x1, R21, P5 ;  /* 0x000000013b157824 */ /* 0x000fe200028e0615 */
[----:B------:R-:W-:Y:S01]  /*3da0*/  IADD3 R22, P5, R63, R22, RZ ;  /* 0x000000163f167210 */ /* 0x000fe20007fbe0ff */
[-C--:B-1----:R-:W-:Y:S01]  /*3db0*/  FMUL R5, R30, R13.reuse ;  /* 0x0000000d1e057220 */ /* 0x082fe20000400000 */
[----:B------:R-:W-:Y:S01]  /*3dc0*/  IADD3 R28, P6, R61, R24, RZ ;  /* 0x000000183d1c7210 */ /* 0x000fe20007fde0ff */
[-C--:B------:R-:W-:Y:S01]  /*3dd0*/  FMUL R47, R47, R13.reuse ;  /* 0x0000000d2f2f7220 */ /* 0x080fe20000400000 */
[-C--:B------:R-:W-:Y:S01]  /*3de0*/  FMUL R49, R49, R13.reuse ;  /* 0x0000000d31317220 */ /* 0x080fe20000400000 */
[----:B------:R-:W-:Y:S01]  /*3df0*/  IMAD.X R23, R59, 0x1, R23, P5 ;  /* 0x000000013b177824 */ /* 0x000fe200028e0617 */
[----:B------:R-:W-:Y:S01]  /*3e00*/  ISETP.GT.AND P5, PT, R68, RZ, P2 ;  /* 0x000000ff4400720c */ /* 0x000fe200017a4270 */
[----:B------:R1:W-:Y:S01]  /*3e10*/  @P3 STG.E desc[UR18][R20.64], R5 ;  /* 0x0000000514003986 */ /* 0x0003e2000c101912 */
[----:B------:R-:W-:Y:S01]  /*3e20*/  ISETP.GT.AND P3, PT, R4, 0x11, PT ;  /* 0x000000110400780c */ /* 0x000fe20003f64270 */
[----:B0-----:R-:W-:Y:S01]  /*3e30*/  IMAD.X R29, R75, 0x1, R25, P6 ;  /* 0x000000014b1d7824 */ /* 0x001fe200030e0619 */
[----:B------:R-:W-:Y:S01]  /*3e40*/  IADD3 R30, P6, R61, R26, RZ ;  /* 0x0000001a3d1e7210 */ /* 0x000fe20007fde0ff */
[----:B------:R0:W-:Y:S01]  /*3e50*/  @P1 STG.E desc[UR18][R22.64], R19 ;  /* 0x0000001316001986 */ /* 0x0001e2000c101912 */
[C---:B------:R-:W-:Y:S01]  /*3e60*/  ISETP.GT.AND P1, PT, R68.reuse, RZ, P3 ;  /* 0x000000ff4400720c */ /* 0x040fe20001f24270 */
[-C--:B------:R-:W-:Y:S01]  /*3e70*/  FMUL R51, R51, R13.reuse ;  /* 0x0000000d33337220 */ /* 0x080fe20000400000 */
[C---:B------:R-:W-:Y:S01]  /*3e80*/  ISETP.GT.AND P2, PT, R68.reuse, 0x8, P2 ;  /* 0x000000084400780c */ /* 0x040fe20001744270 */
[----:B------:R-:W-:Y:S01]  /*3e90*/  IMAD.X R31, R75, 0x1, R27, P6 ;  /* 0x000000014b1f7824 */ /* 0x000fe200030e061b */
[----:B------:R-:W-:Y:S01]  /*3ea0*/  ISETP.GT.AND P3, PT, R68, 0x8, P3 ;  /* 0x000000084400780c */ /* 0x000fe20001f64270 */
[-C--:B------:R-:W-:Y:S01]  /*3eb0*/  FMUL R53, R53, R13.reuse ;  /* 0x0000000d35357220 */ /* 0x080fe20000400000 */
[-C--:B------:R-:W-:Y:S01]  /*3ec0*/  FMUL R55, R55, R13.reuse ;  /* 0x0000000d37377220 */ /* 0x080fe20000400000 */
[----:B------:R-:W-:Y:S01]  /*3ed0*/  @P5 STG.E desc[UR18][R28.64], R57 ;  /* 0x000000391c005986 */ /* 0x000fe2000c101912 */
[----:B-1----:R-:W-:Y:S01]  /*3ee0*/  IADD3 R20, P5, R63, R24, RZ ;  /* 0x000000183f147210 */ /* 0x002fe20007fbe0ff */
[-C--:B------:R-:W-:Y:S01]  /*3ef0*/  FMUL R5, R34, R13.reuse ;  /* 0x0000000d22057220 */ /* 0x080fe20000400000 */
[----:B------:R-:W-:Y:S01]  /*3f00*/  IADD3 R24, P6, R61, R28, RZ ;  /* 0x0000001c3d187210 */ /* 0x000fe20007fde0ff */
[----:B0-----:R-:W-:-:S02]  /*3f10*/  FMUL R19, R36, R13 ;  /* 0x0000000d24137220 */ /* 0x001fc40000400000 */
[----:B------:R-:W-:Y:S01]  /*3f20*/  IMAD.X R21, R59, 0x1, R25, P5 ;  /* 0x000000013b157824 */ /* 0x000fe200028e0619 */
[----:B------:R-:W-:Y:S01]  /*3f30*/  IADD3 R22, P5, R63, R26, RZ ;  /* 0x0000001a3f167210 */ /* 0x000fe20007fbe0ff */
[----:B------:R0:W-:Y:S01]  /*3f40*/  @P1 STG.E desc[UR18][R30.64], R33 ;  /* 0x000000211e001986 */ /* 0x0001e2000c101912 */
[----:B------:R-:W-:Y:S01]  /*3f50*/  ISETP.GT.AND P1, PT, R4, 0x18, PT ;  /* 0x000000180400780c */ /* 0x000fe20003f24270 */
[----:B------:R-:W-:Y:S01]  /*3f60*/  IMAD.X R25, R75, 0x1, R29, P6 ;  /* 0x000000014b197824 */ /* 0x000fe200030e061d */
[----:B------:R-:W-:Y:S01]  /*3f70*/  IADD3 R26, P6, R61, R30, RZ ;  /* 0x0000001e3d1a7210 */ /* 0x000fe20007fde0ff */
[----:B------:R-:W-:Y:S01]  /*3f80*/  IMAD.X R23, R59, 0x1, R27, P5 ;  /* 0x000000013b177824 */ /* 0x000fe200028e061b */
[----:B------:R-:W-:Y:S01]  /*3f90*/  ISETP.GT.AND P5, PT, R68, RZ, P1 ;  /* 0x000000ff4400720c */ /* 0x000fe20000fa4270 */
[----:B------:R1:W-:Y:S01]  /*3fa0*/  @P2 STG.E desc[UR18][R20.64], R5 ;  /* 0x0000000514002986 */ /* 0x0003e2000c101912 */
[----:B------:R-:W-:Y:S01]  /*3fb0*/  ISETP.GT.AND P2, PT, R4, 0x19, PT ;  /* 0x000000190400780c */ /* 0x000fe20003f44270 */
[----:B------:R-:W-:Y:S01]  /*3fc0*/  IMAD.X R27, R75, 0x1, R31, P6 ;  /* 0x000000014b1b7824 */ /* 0x000fe200030e061f */
[C---:B------:R-:W-:Y:S01]  /*3fd0*/  ISETP.GT.AND P1, PT, R68.reuse, 0x8, P1 ;  /* 0x000000084400780c */ /* 0x040fe20000f24270 */
[----:B------:R2:W-:Y:S01]  /*3fe0*/  @P3 STG.E desc[UR18][R22.64], R35 ;  /* 0x0000002316003986 */ /* 0x0005e2000c101912 */
[----:B------:R-:W-:Y:S01]  /*3ff0*/  ISETP.GT.AND P3, PT, R68, RZ, P2 ;  /* 0x000000ff4400720c */ /* 0x000fe20001764270 */
[----:B0-----:R-:W-:Y:S01]  /*4000*/  FMUL R33, R50, R13 ;  /* 0x0000000d32217220 */ /* 0x001fe20000400000 */
[----:B------:R-:W-:-:S05]  /*4010*/  ISETP.GT.AND P2, PT, R68, 0x8, P2 ;  /* 0x000000084400780c */ /* 0x000fca0001744270 */
[----:B------:R0:W-:Y:S01]  /*4020*/  @P5 STG.E desc[UR18][R24.64], R19 ;  /* 0x0000001318005986 */ /* 0x0001e2000c101912 */
[----:B-1----:R-:W-:Y:S01]  /*4030*/  IADD3 R20, P5, R63, R28, RZ ;  /* 0x0000001c3f147210 */ /* 0x002fe20007fbe0ff */
[----:B------:R-:W-:Y:S01]  /*4040*/  FMUL R5, R38, R13 ;  /* 0x0000000d26057220 */ /* 0x000fe20000400000 */
[----:B------:R-:W-:-:S03]  /*4050*/  IADD3 R28, P6, R61, R24, RZ ;  /* 0x000000183d1c7210 */ /* 0x000fc60007fde0ff */
[----:B------:R-:W-:Y:S01]  /*4060*/  IMAD.X R21, R59, 0x1, R29, P5 ;  /* 0x000000013b157824 */ /* 0x000fe200028e061d */
[----:B--2---:R-:W-:Y:S01]  /*4070*/  IADD3 R22, P5, R63, R30, RZ ;  /* 0x0000001e3f167210 */ /* 0x004fe20007fbe0ff */
[----:B------:R-:W-:Y:S01]  /*4080*/  @P3 STG.E desc[UR18][R26.64], R37 ;  /* 0x000000251a003986 */ /* 0x000fe2000c101912 */
[----:B------:R-:W-:Y:S01]  /*4090*/  ISETP.GT.AND P3, PT, R4, 0x20, PT ;  /* 0x000000200400780c */ /* 0x000fe20003f64270 */
[----:B------:R-:W-:Y:S01]  /*40a0*/  IMAD.X R29, R75, 0x1, R25, P6 ;  /* 0x000000014b1d7824 */ /* 0x000fe200030e0619 */
[----:B------:R-:W-:Y:S01]  /*40b0*/  IADD3 R30, P6, R61, R26, RZ ;  /* 0x0000001a3d1e7210 */ /* 0x000fe20007fde0ff */
[----:B------:R-:W-:Y:S01]  /*40c0*/  IMAD.X R23, R59, 0x1, R31, P5 ;  /* 0x000000013b177824 */ /* 0x000fe200028e061f */
[----:B------:R-:W-:Y:S01]  /*40d0*/  ISETP.GT.AND P5, PT, R68, RZ, P3 ;  /* 0x000000ff4400720c */ /* 0x000fe20001fa4270 */
[----:B------:R1:W-:Y:S01]  /*40e0*/  @P1 STG.E desc[UR18][R20.64], R5 ;  /* 0x0000000514001986 */ /* 0x0003e2000c101912 */
[----:B------:R-:W-:Y:S01]  /*40f0*/  ISETP.GT.AND P1, PT, R4, 0x21, PT ;  /* 0x000000210400780c */ /* 0x000fe20003f24270 */
[----:B0-----:R-:W-:Y:S01]  /*4100*/  FMUL R19, R40, R13 ;  /* 0x0000000d28137220 */ /* 0x001fe20000400000 */
[C---:B------:R-:W-:Y:S01]  /*4110*/  ISETP.GT.AND P3, PT, R68.reuse, 0x8, P3 ;  /* 0x000000084400780c */ /* 0x040fe20001f64270 */
[----:B------:R0:W-:Y:S01]  /*4120*/  @P2 STG.E desc[UR18][R22.64], R39 ;  /* 0x0000002716002986 */ /* 0x0001e2000c101912 */
[C---:B------:R-:W-:Y:S01]  /*4130*/  ISETP.GT.AND P2, PT, R68.reuse, RZ, P1 ;  /* 0x000000ff4400720c */ /* 0x040fe20000f44270 */
[----:B------:R-:W-:Y:S01]  /*4140*/  IMAD.X R31, R75, 0x1, R27, P6 ;  /* 0x000000014b1f7824 */ /* 0x000fe200030e061b */
[----:B------:R-:W-:-:S05]  /*4150*/  ISETP.GT.AND P1, PT, R68, 0x8, P1 ;  /* 0x000000084400780c */ /* 0x000fca0000f24270 */
[----:B------:R2:W-:Y:S01]  /*4160*/  @P5 STG.E desc[UR18][R28.64], R19 ;  /* 0x000000131c005986 */ /* 0x0005e2000c101912 */
[----:B-1----:R-:W-:Y:S01]  /*4170*/  IADD3 R20, P5, R63, R24, RZ ;  /* 0x000000183f147210 */ /* 0x002fe20007fbe0ff */
[----:B------:R-:W-:Y:S01]  /*4180*/  FMUL R5, R42, R13 ;  /* 0x0000000d2a057220 */ /* 0x000fe20000400000 */
[----:B------:R-:W-:-:S03]  /*4190*/  IADD3 R24, P6, R61, R28, RZ ;  /* 0x0000001c3d187210 */ /* 0x000fc60007fde0ff */
[----:B------:R-:W-:Y:S01]  /*41a0*/  IMAD.X R21, R59, 0x1, R25, P5 ;  /* 0x000000013b157824 */ /* 0x000fe200028e0619 */
[----:B0-----:R-:W-:Y:S01]  /*41b0*/  IADD3 R22, P5, R63, R26, RZ ;  /* 0x0000001a3f167210 */ /* 0x001fe20007fbe0ff */
        /* <DEDUP_REMOVED lines=8> */
[----:B--2---:R-:W-:Y:S01]  /*4240*/  FMUL R19, R44, R13 ;  /* 0x0000000d2c137220 */ /* 0x004fe20000400000 */
[----:B------:R-:W-:Y:S01]  /*4250*/  IMAD.X R27, R75, 0x1, R31, P6 ;  /* 0x000000014b1b7824 */ /* 0x000fe200030e061f */
[----:B------:R1:W-:Y:S01]  /*4260*/  @P1 STG.E desc[UR18][R22.64], R43 ;  /* 0x0000002b16001986 */ /* 0x0003e2000c101912 */
[----:B------:R-:W-:-:S02]  /*4270*/  ISETP.GT.AND P1, PT, R68, RZ, P3 ;  /* 0x000000ff4400720c */ /* 0x000fc40001f24270 */
[C---:B------:R-:W-:Y:S02]  /*4280*/  ISETP.GT.AND P2, PT, R68.reuse, 0x8, P2 ;  /* 0x000000084400780c */ /* 0x040fe40001744270 */
[----:B------:R-:W-:-:S03]  /*4290*/  ISETP.GT.AND P3, PT, R68, 0x8, P3 ;  /* 0x000000084400780c */ /* 0x000fc60001f64270 */
[----:B------:R2:W-:Y:S01]  /*42a0*/  @P5 STG.E desc[UR18][R24.64], R19 ;  /* 0x0000001318005986 */ /* 0x0005e2000c101912 */
[----:B0-----:R-:W-:Y:S01]  /*42b0*/  IADD3 R20, P5, R63, R28, RZ ;  /* 0x0000001c3f147210 */ /* 0x001fe20007fbe0ff */
[----:B------:R-:W-:Y:S01]  /*42c0*/  FMUL R5, R46, R13 ;  /* 0x0000000d2e057220 */ /* 0x000fe20000400000 */
[----:B------:R-:W-:-:S03]  /*42d0*/  IADD3 R28, P6, R61, R24, RZ ;  /* 0x000000183d1c7210 */ /* 0x000fc60007fde0ff */
[----:B------:R-:W-:Y:S01]  /*42e0*/  IMAD.X R21, R59, 0x1, R29, P5 ;  /* 0x000000013b157824 */ /* 0x000fe200028e061d */
[----:B-1----:R-:W-:Y:S01]  /*42f0*/  IADD3 R22, P5, R63, R30, RZ ;  /* 0x0000001e3f167210 */ /* 0x002fe20007fbe0ff */
        /* <DEDUP_REMOVED lines=9> */
[C---:B------:R-:W-:Y:S01]  /*4390*/  ISETP.GT.AND P1, PT, R68.reuse, 0x8, P1 ;  /* 0x000000084400780c */ /* 0x040fe20000f24270 */
[----:B------:R1:W-:Y:S01]  /*43a0*/  @P3 STG.E desc[UR18][R22.64], R47 ;  /* 0x0000002f16003986 */ /* 0x0003e2000c101912 */
[C---:B------:R-:W-:Y:S01]  /*43b0*/  ISETP.GT.AND P3, PT, R68.reuse, RZ, P2 ;  /* 0x000000ff4400720c */ /* 0x040fe20001764270 */
[----:B------:R-:W-:Y:S01]  /*43c0*/  IMAD.X R31, R75, 0x1, R27, P6 ;  /* 0x000000014b1f7824 */ /* 0x000fe200030e061b */
[----:B------:R-:W-:-:S05]  /*43d0*/  ISETP.GT.AND P2, PT, R68, 0x8, P2 ;  /* 0x000000084400780c */ /* 0x000fca0001744270 */
[----:B------:R2:W-:Y:S01]  /*43e0*/  @P5 STG.E desc[UR18][R28.64], R19 ;  /* 0x000000131c005986 */ /* 0x0005e2000c101912 */
[C---:B0-----:R-:W-:Y:S02]  /*43f0*/  IADD3 R20, P5, R63.reuse, R24, RZ ;  /* 0x000000183f147210 */ /* 0x041fe40007fbe0ff */
[----:B-1----:R-:W-:-:S03]  /*4400*/  IADD3 R22, P6, R63, R26, RZ ;  /* 0x0000001a3f167210 */ /* 0x002fc60007fde0ff */
[C---:B------:R-:W-:Y:S01]  /*4410*/  IMAD.X R21, R59.reuse, 0x1, R25, P5 ;  /* 0x000000013b157824 */ /* 0x040fe200028e0619 */
[----:B------:R-:W-:Y:S01]  /*4420*/  @P3 STG.E desc[UR18][R30.64], R49 ;  /* 0x000000311e003986 */ /* 0x000fe2000c101912 */
[C---:B------:R-:W-:Y:S01]  /*4430*/  ISETP.GT.AND P3, PT, R4.reuse, 0x38, PT ;  /* 0x000000380400780c */ /* 0x040fe20003f64270 */
[----:B------:R-:W-:Y:S01]  /*4440*/  IMAD.X R23, R59, 0x1, R27, P6 ;  /* 0x000000013b177824 */ /* 0x000fe200030e061b */
[----:B------:R-:W-:Y:S01]  /*4450*/  ISETP.GT.AND P5, PT, R4, 0x39, PT ;  /* 0x000000390400780c */ /* 0x000fe20003fa4270 */
[----:B------:R0:W-:Y:S01]  /*4460*/  @P1 STG.E desc[UR18][R20.64], R33 ;  /* 0x0000002114001986 */ /* 0x0001e2000c101912 */
[-C--:B------:R-:W-:Y:S01]  /*4470*/  IADD3 R26, P6, R63, R28.reuse, RZ ;  /* 0x0000001c3f1a7210 */ /* 0x080fe20007fde0ff */
[----:B--2---:R-:W-:Y:S01]  /*4480*/  FMUL R19, R52, R13 ;  /* 0x0000000d34137220 */ /* 0x004fe20000400000 */
[----:B------:R-:W-:Y:S01]  /*4490*/  IADD3 R4, P1, R61, R28, RZ ;  /* 0x0000001c3d047210 */ /* 0x000fe20007f3e0ff */
[----:B------:R1:W-:Y:S01]  /*44a0*/  @P2 STG.E desc[UR18][R22.64], R51 ;  /* 0x0000003316002986 */ /* 0x0003e2000c101912 */
[C---:B------:R-:W-:Y:S01]  /*44b0*/  ISETP.GT.AND P2, PT, R68.reuse, RZ, P3 ;  /* 0x000000ff4400720c */ /* 0x040fe20001f44270 */
[--C-:B------:R-:W-:Y:S01]  /*44c0*/  IMAD.X R27, R59, 0x1, R29.reuse, P6 ;  /* 0x000000013b1b7824 */ /* 0x100fe200030e061d */
[----:B------:R-:W-:Y:S01]  /*44d0*/  IADD3 R24, P6, R61, R30, RZ ;  /* 0x0000001e3d187210 */ /* 0x000fe20007fde0ff */
[----:B------:R-:W-:Y:S01]  /*44e0*/  IMAD.X R5, R75, 0x1, R29, P1 ;  /* 0x000000014b057824 */ /* 0x000fe200008e061d */
[----:B------:R-:W-:-:S02]  /*44f0*/  ISETP.GT.AND P1, PT, R68, RZ, P5 ;  /* 0x000000ff4400720c */ /* 0x000fc40002f24270 */
[C---:B------:R-:W-:Y:S01]  /*4500*/  ISETP.GT.AND P3, PT, R68.reuse, 0x8, P3 ;  /* 0x000000084400780c */ /* 0x040fe20001f64270 */
[--C-:B------:R-:W-:Y:S01]  /*4510*/  IMAD.X R25, R75, 0x1, R31.reuse, P6 ;  /* 0x000000014b197824 */ /* 0x100fe200030e061f */
[----:B------:R-:W-:Y:S02]  /*4520*/  ISETP.GT.AND P5, PT, R68, 0x8, P5 ;  /* 0x000000084400780c */ /* 0x000fe40002fa4270 */
[----:B0-----:R-:W-:Y:S01]  /*4530*/  IADD3 R20, P6, R63, R30, RZ ;  /* 0x0000001e3f147210 */ /* 0x001fe20007fde0ff */
[----:B-1----:R-:W-:Y:S02]  /*4540*/  FMUL R23, R54, R13 ;  /* 0x0000000d36177220 */ /* 0x002fe40000400000 */
[----:B------:R0:W-:Y:S02]  /*4550*/  @P2 STG.E desc[UR18][R4.64], R19 ;  /* 0x0000001304002986 */ /* 0x0001e4000c101912 */
[----:B------:R-:W-:Y:S02]  /*4560*/  IMAD.X R21, R59, 0x1, R31, P6 ;  /* 0x000000013b157824 */ /* 0x000fe400030e061f */
[----:B------:R0:W-:Y:S04]  /*4570*/  @P1 STG.E desc[UR18][R24.64], R53 ;  /* 0x0000003518001986 */ /* 0x0001e8000c101912 */
[----:B------:R0:W-:Y:S04]  /*4580*/  @P3 STG.E desc[UR18][R26.64], R23 ;  /* 0x000000171a003986 */ /* 0x0001e8000c101912 */
[----:B------:R0:W-:Y:S02]  /*4590*/  @P5 STG.E desc[UR18][R20.64], R55 ;  /* 0x0000003714005986 */ /* 0x0001e4000c101912 */
.L_x_90:
[----:B------:R-:W-:Y:S05]  /*45a0*/  BSYNC B0 ;  /* 0x0000000000007941 */ /* 0x000fea0003800000 */
.L_x_30:
[C---:B------:R-:W-:Y:S01]  /*45b0*/  LEA R2, P1, R8.reuse, R2, 0x1 ;  /* 0x0000000208027211 */ /* 0x040fe200078208ff */
[----:B------:R-:W-:Y:S01]  /*45c0*/  ULDC.64 UR8, c[0x0][0x750] ;  /* 0x0001d40000087ab9 */ /* 0x000fe20000000a00 */
[----:B0-----:R-:W-:Y:S01]  /*45d0*/  IMAD.U32 R4, RZ, RZ, UR13 ;  /* 0x0000000dff047e24 */ /* 0x001fe2000f8e00ff */
[----:B------:R-:W-:Y:S01]  /*45e0*/  PRMT R19, RZ, 0x7610, R19 ;  /* 0x00007610ff137816 */ /* 0x000fe20000000013 */
[----:B------:R-:W-:Y:S01]  /*45f0*/  IMAD.MOV.U32 R6, RZ, RZ, -0x1 ;  /* 0xffffffffff067424 */ /* 0x000fe200078e00ff */
[----:B------:R-:W-:Y:S01]  /*4600*/  LEA.HI.X R3, R8, R3, R0, 0x1, P1 ;  /* 0x0000000308037211 */ /* 0x000fe200008f0c00 */
[----:B------:R0:W-:Y:S01]  /*4610*/  SYNCS.ARRIVE.TRANS64.A1T0 RZ, [R4+UR21], RZ ;  /* 0x000000ff04ff79a7 */ /* 0x0001e20008100015 */
[----:B------:R-:W-:Y:S01]  /*4620*/  ISETP.GE.U32.AND P1, PT, R2, UR8, PT ;  /* 0x0000000802007c0c */ /* 0x000fe2000bf26070 */
[----:B------:R-:W-:-:S03]  /*4630*/  IMAD.MOV.U32 R5, RZ, RZ, -0x1 ;  /* 0xffffffffff057424 */ /* 0x000fc600078e00ff */
[----:B------:R-:W-:Y:S01]  /*4640*/  ISETP.GE.U32.AND.EX P1, PT, R3, UR9, PT, P1 ;  /* 0x0000000903007c0c */ /* 0x000fe2000bf26110 */
[----:B0-----:R-:W-:-:S12]  /*4650*/  IMAD.MOV.U32 R4, RZ, RZ, -0x1 ;  /* 0xffffffffff047424 */ /* 0x001fd800078e00ff */
[----:B------:R-:W-:Y:S05]  /*4660*/  @P1 BRA `(.L_x_91) ;  /* 0x0000000400641947 */ /* 0x000fea0003800000 */
[----:B----4-:R-:W0:Y:S01]  /*4670*/  S2R R30, SR_CTAID.X ;  /* 0x00000000001e7919 */ /* 0x010e220000002500 */
[----:B------:R-:W4:Y:S01]  /*4680*/  LDC.64 R24, c[0x0][0x728] ;  /* 0x0001ca00ff187b82 */ /* 0x000f220000000a00 */
[----:B------:R-:W-:Y:S01]  /*4690*/  ULDC UR8, c[0x0][0x150] ;  /* 0x0000540000087ab9 */ /* 0x000fe20000000800 */
[----:B------:R-:W-:Y:S01]  /*46a0*/  IMAD.MOV.U32 R22, RZ, RZ, R2 ;  /* 0x000000ffff167224 */ /* 0x000fe200078e0002 */
[----:B------:R-:W0:Y:S01]  /*46b0*/  S2R R32, SR_CTAID.Y ;  /* 0x0000000000207919 */ /* 0x000e220000002600 */
[----:B-1----:R-:W-:-:S04]  /*46c0*/  IMAD.MOV.U32 R23, RZ, RZ, R3 ;  /* 0x000000ffff177224 */ /* 0x002fc800078e0003 */
[----:B------:R-:W1:Y:S08]  /*46d0*/  LDC R33, c[0x0][0x144] ;  /* 0x00005100ff217b82 */ /* 0x000e700000000800 */
[----:B------:R-:W1:Y:S08]  /*46e0*/  LDC R6, c[0x0][0x730] ;  /* 0x0001cc00ff067b82 */ /* 0x000e700000000800 */
[----:B------:R-:W1:Y:S01]  /*46f0*/  LDC.64 R28, c[0x0][0x720] ;  /* 0x0001c800ff1c7b82 */ /* 0x000e620000000a00 */
[----:B----4-:R-:W-:-:S04]  /*4700*/  ISETP.NE.U32.AND P1, PT, R24, RZ, PT ;  /* 0x000000ff1800720c */ /* 0x010fc80003f25070 */
[----:B------:R-:W-:Y:S02]  /*4710*/  ISETP.NE.AND.EX P1, PT, R25, RZ, PT, P1 ;  /* 0x000000ff1900720c */ /* 0x000fe40003f25310 */
[----:B0-----:R-:W-:-:S05]  /*4720*/  I2FP.F32.U32 R4, R30 ;  /* 0x0000001e00047245 */ /* 0x001fca0000201000 */
[----:B------:R-:W-:-:S04]  /*4730*/  FMUL R4, R4, UR8 ;  /* 0x0000000804047c20 */ /* 0x000fc80008400000 */
[----:B------:R0:W4:Y:S02]  /*4740*/  F2I.U32.TRUNC.NTZ R31, R4 ;  /* 0x00000004001f7305 */ /* 0x000124000020f000 */
[----:B------:R-:W-:Y:S05]  /*4750*/  @!P1 BRA `(.L_x_92) ;  /* 0x0000000000289947 */ /* 0x000fea0003800000 */
[----:B------:R-:W2:Y:S02]  /*4760*/  LDC R5, c[0x0][0x734] ;  /* 0x0001cd00ff057b82 */ /* 0x000ea40000000800 */
[----:B--2---:R-:W-:-:S05]  /*4770*/  IADD3 R19, P1, R2, R5, RZ ;  /* 0x0000000502137210 */ /* 0x004fca0007f3e0ff */
[----:B------:R-:W-:-:S04]  /*4780*/  IMAD.X R27, RZ, RZ, R3, P1 ;  /* 0x000000ffff1b7224 */ /* 0x000fc800008e0603 */
[----:B0-----:R-:W-:-:S04]  /*4790*/  IMAD.WIDE.U32 R4, R27, R24, RZ ;  /* 0x000000181b047225 */ /* 0x001fc800078e00ff */
[----:B------:R-:W-:-:S04]  /*47a0*/  IMAD.WIDE.U32 R20, P1, R19, R25, R4 ;  /* 0x0000001913147225 */ /* 0x000fc80007820004 */
[----:B------:R-:W-:-:S04]  /*47b0*/  IMAD.WIDE.U32 R4, R19, R24, RZ ;  /* 0x0000001813047225 */ /* 0x000fc800078e00ff */
[----:B------:R-:W-:Y:S01]  /*47c0*/  IMAD.X R23, RZ, RZ, RZ, P1 ;  /* 0x000000ffff177224 */ /* 0x000fe200008e06ff */
[----:B------:R-:W-:Y:S01]  /*47d0*/  IADD3 RZ, P1, R5, R20, RZ ;  /* 0x0000001405ff7210 */ /* 0x000fe20007f3e0ff */
[----:B------:R-:W-:-:S04]  /*47e0*/  IMAD.MOV.U32 R22, RZ, RZ, R21 ;  /* 0x000000ffff167224 */ /* 0x000fc800078e0015 */
[----:B------:R-:W-:-:S08]  /*47f0*/  IMAD.WIDE.U32.X R22, R27, R25, R22, P1 ;  /* 0x000000191b167225 */ /* 0x000fd000008e0416 */
.L_x_92:
[----:B------:R-:W3:Y:S01]  /*4800*/  LDC.64 R36, c[0x0][0x740] ;  /* 0x0001d000ff247b82 */ /* 0x000ee20000000a00 */
[-C--:B-1----:R-:W-:Y:S01]  /*4810*/  SHF.R.U64 R26, R22, R6.reuse, R23 ;  /* 0x00000006161a7219 */ /* 0x082fe20000001217 */
[----:B----4-:R-:W-:Y:S01]  /*4820*/  IMAD.MOV R31, RZ, RZ, -R31 ;  /* 0x000000ffff1f7224 */ /* 0x010fe200078e0a1f */
[----:B0-----:R-:W-:Y:S01]  /*4830*/  SHF.R.U32.HI R4, RZ, R6, R23 ;  /* 0x00000006ff047219 */ /* 0x001fe20000011617 */
[----:B------:R-:W-:Y:S01]  /*4840*/  ULDC UR8, c[0x0][0x154] ;  /* 0x0000550000087ab9 */ /* 0x000fe20000000800 */
[----:B------:R-:W-:Y:S01]  /*4850*/  IADD3 R19, P1, RZ, -R26, RZ ;  /* 0x8000001aff137210 */ /* 0x000fe20007f3e0ff */
[----:B------:R-:W-:Y:S02]  /*4860*/  IMAD R31, R33, R31, R30 ;  /* 0x0000001f211f7224 */ /* 0x000fe400078e021e */
[----:B--2---:R-:W0:Y:S01]  /*4870*/  LDC R20, c[0x0][0x718] ;  /* 0x0001c600ff147b82 */ /* 0x004e220000000800 */
[----:B------:R-:W-:Y:S02]  /*4880*/  IMAD.MOV.U32 R21, RZ, RZ, -0x1 ;  /* 0xffffffffff157424 */ /* 0x000fe400078e00ff */
[----:B------:R-:W-:-:S02]  /*4890*/  IMAD.X R5, RZ, RZ, ~R4, P1 ;  /* 0x000000ffff057224 */ /* 0x000fc400008e0e04 */
[----:B------:R-:W-:Y:S02]  /*48a0*/  IMAD.MOV.U32 R23, RZ, RZ, 0x1 ;  /* 0x00000001ff177424 */ /* 0x000fe400078e00ff */
[-C--:B------:R-:W-:Y:S01]  /*48b0*/  IMAD R6, R5, R28.reuse, RZ ;  /* 0x0000001c05067224 */ /* 0x080fe200078e02ff */
[----:B------:R-:W1:Y:S01]  /*48c0*/  LDC R22, c[0x0][0x708] ;  /* 0x0001c200ff167b82 */ /* 0x000e620000000800 */
[----:B------:R-:W-:-:S04]  /*48d0*/  IMAD.WIDE.U32 R4, R19, R28, R2 ;  /* 0x0000001c13047225 */ /* 0x000fc800078e0002 */
[----:B------:R-:W-:Y:S01]  /*48e0*/  IMAD R19, R19, R29, R6 ;  /* 0x0000001d13137224 */ /* 0x000fe200078e0206 */
[----:B------:R-:W-:Y:S02]  /*48f0*/  I2FP.F32.U32 R6, R32 ;  /* 0x0000002000067245 */ /* 0x000fe40000201000 */
[----:B------:R-:W2:Y:S01]  /*4900*/  LDC R34, c[0x0][0x758] ;  /* 0x0001d600ff227b82 */ /* 0x000ea20000000800 */
[----:B------:R-:W-:Y:S01]  /*4910*/  IMAD.IADD R5, R5, 0x1, R19 ;  /* 0x0000000105057824 */ /* 0x000fe200078e0213 */
[----:B---3--:R-:W-:Y:S01]  /*4920*/  ISETP.NE.U32.AND P1, PT, R36, RZ, PT ;  /* 0x000000ff2400720c */ /* 0x008fe20003f25070 */
[----:B------:R-:W-:-:S03]  /*4930*/  FMUL R19, R6, UR8 ;  /* 0x0000000806137c20 */ /* 0x000fc60008400000 */
[----:B------:R-:W-:Y:S01]  /*4940*/  ISETP.NE.AND.EX P1, PT, R37, RZ, PT, P1 ;  /* 0x000000ff2500720c */ /* 0x000fe20003f25310 */
[----:B------:R3:W4:Y:S01]  /*4950*/  F2I.U32.TRUNC.NTZ R27, R19 ;  /* 0x00000013001b7305 */ /* 0x000722000020f000 */
[----:B------:R-:W3:Y:S01]  /*4960*/  LDC R29, c[0x0][0x148] ;  /* 0x00005200ff1d7b82 */ /* 0x000ee20000000800 */
[-CC-:B0-----:R-:W-:Y:S02]  /*4970*/  SHF.R.U64 R24, R4, R20.reuse, R5.reuse ;  /* 0x0000001404187219 */ /* 0x181fe40000001205 */
[----:B------:R-:W-:-:S05]  /*4980*/  SHF.R.U32.HI R5, RZ, R20, R5 ;  /* 0x00000014ff057219 */ /* 0x000fca0000011605 */
[----:B------:R-:W0:Y:S01]  /*4990*/  LDC R30, c[0x0][0x700] ;  /* 0x0001c000ff1e7b82 */ /* 0x000e220000000800 */
[-CC-:B-1----:R-:W-:Y:S02]  /*49a0*/  SHF.R.U64 R6, R24, R22.reuse, R5.reuse ;  /* 0x0000001618067219 */ /* 0x182fe40000001205 */
[----:B------:R-:W-:-:S05]  /*49b0*/  SHF.R.U32.HI R5, RZ, R22, R5 ;  /* 0x00000016ff057219 */ /* 0x000fca0000011605 */
[----:B------:R-:W1:Y:S01]  /*49c0*/  LDC R35, c[0x0][0x748] ;  /* 0x0001d200ff237b82 */ /* 0x000e620000000800 */
[-CC-:B--2---:R-:W-:Y:S02]  /*49d0*/  SHF.R.U64 R28, R6, R34.reuse, R5.reuse ;  /* 0x00000022061c7219 */ /* 0x184fe40000001205 */
[-C--:B------:R-:W-:Y:S02]  /*49e0*/  SHF.L.U32 R21, R21, R34.reuse, RZ ;  /* 0x0000002215157219 */ /* 0x080fe400000006ff */
[-C--:B------:R-:W-:Y:S01]  /*49f0*/  SHF.R.U32.HI R5, RZ, R34.reuse, R5 ;  /* 0x00000022ff057219 */ /* 0x080fe20000011605 */
[----:B------:R-:W-:Y:S01]  /*4a00*/  IMAD.MOV.U32 R4, RZ, RZ, R28 ;  /* 0x000000ffff047224 */ /* 0x000fe200078e001c */
[----:B------:R-:W-:Y:S01]  /*4a10*/  SHF.L.U32 R34, R23, R34, RZ ;  /* 0x0000002217227219 */ /* 0x000fe200000006ff */
[----:B------:R-:W2:Y:S01]  /*4a20*/  LDC R38, c[0x0][0x738] ;  /* 0x0001ce00ff267b82 */ /* 0x000ea20000000800 */
[----:B------:R-:W-:-:S07]  /*4a30*/  LOP3.LUT R33, RZ, R21, RZ, 0x33, !PT ;  /* 0x00000015ff217212 */ /* 0x000fce00078e33ff */
[----:B------:R-:W0:Y:S01]  /*4a40*/  LDC R39, c[0x0][0x710] ;  /* 0x0001c400ff277b82 */ /* 0x000e220000000800 */
[----:B----4-:R-:W-:Y:S05]  /*4a50*/  @!P1 BRA `(.L_x_93) ;  /* 0x0000000000289947 */ /* 0x010fea0003800000 */
[----:B---3--:R-:W3:Y:S02]  /*4a60*/  LDC R19, c[0x0][0x74c] ;  /* 0x0001d300ff137b82 */ /* 0x008ee40000000800 */
[----:B---3--:R-:W-:-:S05]  /*4a70*/  IADD3 R19, P1, R28, R19, RZ ;  /* 0x000000131c137210 */ /* 0x008fca0007f3e0ff */
        /* <DEDUP_REMOVED lines=8> */
.L_x_93:
[----:B-1----:R-:W-:Y:S01]  /*4b00*/  SHF.R.U64 R4, R4, R35, R5 ;  /* 0x0000002304047219 */ /* 0x002fe20000001205 */
[----:B0-----:R-:W-:Y:S01]  /*4b10*/  VIADD R21, R30, 0xffffffff ;  /* 0xffffffff1e157836 */ /* 0x001fe20000000000 */
[----:B---3--:R-:W-:Y:S01]  /*4b20*/  LOP3.LUT R19, R6, R33, RZ, 0xc0, !PT ;  /* 0x0000002106137212 */ /* 0x008fe200078ec0ff */
[----:B------:R-:W-:Y:S02]  /*4b30*/  IMAD.MOV R27, RZ, RZ, -R27 ;  /* 0x000000ffff1b7224 */ /* 0x000fe400078e0a1b */
[----:B------:R-:W-:Y:S02]  /*4b40*/  IMAD.MOV R5, RZ, RZ, -R4 ;  /* 0x000000ffff057224 */ /* 0x000fe400078e0a04 */
[----:B------:R-:W-:Y:S01]  /*4b50*/  IMAD R6, R34, R4, R19 ;  /* 0x0000000422067224 */ /* 0x000fe200078e0213 */
[----:B------:R-:W-:Y:S01]  /*4b60*/  LOP3.LUT R19, R24, R21, RZ, 0xc0, !PT ;  /* 0x0000001518137212 */ /* 0x000fe200078ec0ff */
[----:B------:R-:W-:Y:S02]  /*4b70*/  @P4 IMAD R31, R29, R27, R32 ;  /* 0x0000001b1d1f4224 */ /* 0x000fe400078e0220 */
[----:B--2---:R-:W-:-:S02]  /*4b80*/  IMAD R4, R5, R38, R28 ;  /* 0x0000002605047224 */ /* 0x004fc400078e021c */
[----:B------:R-:W-:Y:S02]  /*4b90*/  IMAD R6, R6, R39, R31 ;  /* 0x0000002706067224 */ /* 0x000fe400078e021f */
[----:B------:R-:W-:Y:S02]  /*4ba0*/  IMAD R5, R4, R30, R19 ;  /* 0x0000001e04057224 */ /* 0x000fe400078e0213 */
[----:B------:R-:W-:-:S03]  /*4bb0*/  IMAD.MOV.U32 R20, RZ, RZ, 0x1 ;  /* 0x00000001ff147424 */ /* 0x000fc600078e00ff */
[----:B------:R-:W-:Y:S02]  /*4bc0*/  SEL R4, R5, R6, !P4 ;  /* 0x0000000605047207 */ /* 0x000fe40006000000 */
[----:B------:R-:W-:Y:S01]  /*4bd0*/  SEL R6, R6, R5, !P4 ;  /* 0x0000000506067207 */ /* 0x000fe20006000000 */
[----:B------:R-:W-:Y:S01]  /*4be0*/  IMAD.MOV.U32 R5, RZ, RZ, R26 ;  /* 0x000000ffff057224 */ /* 0x000fe200078e001a */
[----:B------:R-:W-:-:S07]  /*4bf0*/  PRMT R19, R20, 0x7610, R19 ;  /* 0x0000761014137816 */ /* 0x000fce0000000013 */
.L_x_91:
[----:B------:R-:W-:Y:S02]  /*4c00*/  LOP3.LUT P1, RZ, R19, 0xff, RZ, 0xc0, !PT ;  /* 0x000000ff13ff7812 */ /* 0x000fe4000782c0ff */
[----:B------:R-:W-:-:S11]  /*4c10*/  LOP3.LUT R67, R67, 0x1, RZ, 0x3c, !PT ;  /* 0x0000000143437812 */ /* 0x000fd600078e3cff */
[----:B------:R-:W-:Y:S05]  /*4c20*/  @P1 BRA `(.L_x_94) ;  /* 0xffffffcc00181947 */ /* 0x000fea000383ffff */
[----:B------:R-:W-:Y:S05]  /*4c30*/  EXIT ;  /* 0x000000000000794d */ /* 0x000fea0003800000 */
.L_x_18:
[----:B------:R-:W-:-:S08]  /*4c40*/  ISETP.NE.AND P0, PT, R22, RZ, PT ;  /* 0x000000ff1600720c */ /* 0x000fd00003f05270 */
[----:B--2-45:R-:W0:-:S00]  /*4c50*/  USETMAXREG.DEALLOC.CTAPOOL 0x28 ;  /* 0x00000028000079c8 */ /* 0x034e0000080e0500 */
[----:B------:R-:W-:Y:S05]  /*4c60*/  @P0 EXIT ;  /* 0x000000000000094d */ /* 0x000fea0003800000 */
[----:B0-----:R-:W-:Y:S01]  /*4c70*/  LOP3.LUT P0, RZ, R15, 0xff, RZ, 0xc0, !PT ;  /* 0x000000ff0fff7812 */ /* 0x001fe2000780c0ff */
[----:B------:R-:W-:Y:S02]  /*4c80*/  IMAD.MOV.U32 R12, RZ, RZ, 0x1 ;  /* 0x00000001ff0c7424 */ /* 0x000fe400078e00ff */
[----:B------:R-:W-:-:S10]  /*4c90*/  IMAD.MOV.U32 R13, RZ, RZ, RZ ;  /* 0x000000ffff0d7224 */ /* 0x000fd400078e00ff */
[----:B------:R-:W-:Y:S05]  /*4ca0*/  @!P0 BRA `(.L_x_95) ;  /* 0x0000000c006c8947 */ /* 0x000fea0003800000 */
[----:B------:R-:W0:Y:S01]  /*4cb0*/  S2R R17, SR_CgaCtaId ;  /* 0x0000000000117919 */ /* 0x000e220000008800 */
[----:B------:R-:W-:Y:S01]  /*4cc0*/  LOP3.LUT P0, RZ, R10, 0x1f, RZ, 0xc0, !PT ;  /* 0x0000001f0aff7812 */ /* 0x000fe2000780c0ff */
[----:B------:R-:W-:Y:S01]  /*4cd0*/  ULDC UR5, c[0x0][0x758] ;  /* 0x0001d60000057ab9 */ /* 0x000fe20000000800 */
[----:B------:R-:W-:Y:S01]  /*4ce0*/  UMOV UR7, 0xffffffff ;  /* 0xffffffff00077882 */ /* 0x000fe20000000000 */
[----:B------:R-:W-:Y:S01]  /*4cf0*/  BSSY B0, `(.L_x_95) ;  /* 0x00000d6000007945 */ /* 0x000fe20003800000 */
[----:B------:R-:W-:Y:S01]  /*4d00*/  USHF.L.U32 UR7, UR7, UR5, URZ ;  /* 0x0000000507077299 */ /* 0x000fe2000800063f */
[C---:B------:R-:W-:Y:S01]  /*4d10*/  ISETP.NE.AND P2, PT, R11.reuse, RZ, PT ;  /* 0x000000ff0b00720c */ /* 0x040fe20003f45270 */
[----:B------:R-:W-:Y:S01]  /*4d20*/  IMAD.MOV.U32 R15, RZ, RZ, 0x1 ;  /* 0x00000001ff0f7424 */ /* 0x000fe200078e00ff */
[----:B------:R-:W-:Y:S01]  /*4d30*/  ISETP.NE.OR P0, PT, R11, RZ, !P0 ;  /* 0x000000ff0b00720c */ /* 0x000fe20004705670 */
[----:B------:R-:W-:Y:S01]  /*4d40*/  IMAD.MOV.U32 R13, RZ, RZ, RZ ;  /* 0x000000ffff0d7224 */ /* 0x000fe200078e00ff */
[----:B------:R-:W-:Y:S01]  /*4d50*/  LOP3.LUT R14, R7, 0x2, RZ, 0xfc, !PT ;  /* 0x00000002070e7812 */ /* 0x000fe200078efcff */
[----:B------:R-:W-:Y:S01]  /*4d60*/  ULDC UR4, c[0x0][0x700] ;  /* 0x0001c00000047ab9 */ /* 0x000fe20000000800 */
[----:B------:R-:W-:Y:S01]  /*4d70*/  UMOV UR8, 0x1 ;  /* 0x0000000100087882 */ /* 0x000fe20000000000 */
[----:B------:R-:W-:-:S02]  /*4d80*/  UIADD3 UR29, UR6, 0x1, URZ ;  /* 0x00000001061d7890 */ /* 0x000fc4000fffe03f */
[----:B------:R-:W-:Y:S02]  /*4d90*/  UIADD3 UR4, UR4, -0x1, URZ ;  /* 0xffffffff04047890 */ /* 0x000fe4000fffe03f */
[----:B------:R-:W-:Y:S02]  /*4da0*/  USHF.L.U32 UR5, UR8, UR5, URZ ;  /* 0x0000000508057299 */ /* 0x000fe4000800063f */
[----:B------:R-:W-:Y:S01]  /*4db0*/  ULOP3.LUT UR7, URZ, UR7, URZ, 0x33, !UPT ;  /* 0x000000073f077292 */ /* 0x000fe2000f8e333f */
[----:B------:R-:W-:Y:S01]  /*4dc0*/  ULDC.64 UR30, c[0x0][0x198] ;  /* 0x00006600001e7ab9 */ /* 0x000fe20000000a00 */
[C---:B0-----:R-:W-:Y:S02]  /*4dd0*/  IMAD.SHL.U32 R12, R17.reuse, 0x20, RZ ;  /* 0x00000020110c7824 */ /* 0x041fe400078e00ff */
[C---:B------:R-:W-:Y:S02]  /*4de0*/  IMAD.SHL.U32 R16, R17.reuse, 0x400, RZ ;  /* 0x0000040011107824 */ /* 0x040fe400078e00ff */
[----:B------:R-:W-:Y:S01]  /*4df0*/  IMAD.SHL.U32 R17, R17, 0x100, RZ ;  /* 0x0000010011117824 */ /* 0x000fe200078e00ff */
[----:B------:R-:W-:Y:S01]  /*4e00*/  R2UR UR10, R12 ;  /* 0x000000000c0a72ca */ /* 0x000fe200000e0000 */
[----:B------:R-:W-:Y:S01]  /*4e10*/  IMAD.MOV.U32 R12, RZ, RZ, 0x1 ;  /* 0x00000001ff0c7424 */ /* 0x000fe200078e00ff */
[----:B------:R-:W-:-:S02]  /*4e20*/  LOP3.LUT R16, R16, 0x400, RZ, 0xc0, !PT ;  /* 0x0000040010107812 */ /* 0x000fc400078ec0ff */
[----:B------:R-:W-:-:S09]  /*4e30*/  LOP3.LUT R17, R17, 0x100, RZ, 0xc0, !PT ;  /* 0x0000010011117812 */ /* 0x000fd200078ec0ff */
[----:B------:R-:W-:-:S12]  /*4e40*/  ULOP3.LUT UR10, UR10, 0x20, URZ, 0xc0, !UPT ;  /* 0x000000200a0a7892 */ /* 0x000fd8000f8ec03f */
.L_x_107:
[----:B------:R-:W-:-:S03]  /*4e50*/  UMOV UR8, 0xffffffff ;  /* 0xffffffff00087882 */ /* 0x000fc60000000000 */
[----:B------:R-:W-:Y:S05]  /*4e60*/  BRA.DIV UR8, `(.L_x_96) ;  /* 0x0000001608fc7947 */ /* 0x000fea000b800000 */
[----:B------:R-:W-:-:S13]  /*4e70*/  ELECT P1, URZ, PT ;  /* 0x00000000003f782f */ /* 0x000fda0003820000 */
.L_x_134:
[----:B------:R-:W0:Y:S01]  /*4e80*/  LDC R10, c[0x0][0x604] ;  /* 0x00018100ff0a7b82 */ /* 0x000e220000000800 */
[----:B------:R-:W-:Y:S01]  /*4e90*/  BSSY B1, `(.L_x_97) ;  /* 0x0000047000017945 */ /* 0x000fe20003800000 */
[----:B0-----:R-:W-:-:S13]  /*4ea0*/  ISETP.LT.OR P1, PT, R10, 0x1, !P1 ;  /* 0x000000010a00780c */ /* 0x001fda0004f21670 */
[----:B------:R-:W-:Y:S05]  /*4eb0*/  @P1 BRA `(.L_x_98) ;  /* 0x0000000400101947 */ /* 0x000fea0003800000 */
[----:B------:R-:W-:Y:S01]  /*4ec0*/  IMAD.SHL.U32 R19, R4, 0x40, RZ ;  /* 0x0000004004137824 */ /* 0x000fe200078e00ff */
[----:B------:R-:W-:Y:S02]  /*4ed0*/  LEA R26, R6, UR10, 0x6 ;  /* 0x0000000a061a7c11 */ /* 0x000fe4000f8e30ff */
[----:B------:R-:W-:Y:S01]  /*4ee0*/  CS2R R22, SRZ ;  /* 0x0000000000167805 */ /* 0x000fe2000001ff00 */
[----:B------:R-:W-:Y:S02]  /*4ef0*/  IMAD.U32 R24, RZ, RZ, UR29 ;  /* 0x0000001dff187e24 */ /* 0x000fe4000f8e00ff */
[----:B------:R-:W-:Y:S02]  /*4f00*/  IMAD.MOV.U32 R4, RZ, RZ, R12 ;  /* 0x000000ffff047224 */ /* 0x000fe400078e000c */
[----:B------:R-:W-:Y:S02]  /*4f10*/  IMAD.MOV.U32 R10, RZ, RZ, R13 ;  /* 0x000000ffff0a7224 */ /* 0x000fe400078e000d */
[----:B------:R-:W-:-:S07]  /*4f20*/  IMAD.MOV.U32 R25, RZ, RZ, RZ ;  /* 0x000000ffff197224 */ /* 0x000fce00078e00ff */
.L_x_102:
[----:B------:R-:W0:Y:S01]  /*4f30*/  S2R R18, SR_CgaCtaId ;  /* 0x0000000000127919 */ /* 0x000e220000008800 */
[----:B------:R-:W-:-:S04]  /*4f40*/  MOV R11, 0x400 ;  /* 0x00000400000b7802 */ /* 0x000fc80000000f00 */
[----:B0-----:R-:W-:Y:S02]  /*4f50*/  LEA R21, R18, R11, 0x18 ;  /* 0x0000000b12157211 */ /* 0x001fe400078ec0ff */
[----:B------:R-:W-:Y:S01]  /*4f60*/  SHF.L.U32 R11, R4, 0x1f, RZ ;  /* 0x0000001f040b7819 */ /* 0x000fe200000006ff */
[----:B------:R-:W0:Y:S02]  /*4f70*/  @!P2 LDC R18, c[0x0][0x640] ;  /* 0x00019000ff12ab82 */ /* 0x000e240000000800 */
[----:B------:R-:W-:-:S04]  /*4f80*/  IMAD R20, R10, 0x8, R21 ;  /* 0x000000080a147824 */ /* 0x000fc800078e0215 */
[----:B------:R-:W1:Y:S02]  /*4f90*/  SYNCS.PHASECHK.TRANS64.TRYWAIT P1, [R20+URZ+0x90], R11 ;  /* 0x0000900b140075a7 */ /* 0x000e64000802017f */
[----:B-1----:R-:W-:Y:S05]  /*4fa0*/  @!P1 BRA `(.L_x_99) ;  /* 0x0000001400cc9947 */ /* 0x002fea0003800000 */
.L_x_135:
[----:B-1----:R-:W-:Y:S01]  /*4fb0*/  PRMT R11, R14, 0x9910, RZ ;  /* 0x000099100e0b7816 */ /* 0x002fe200000000ff */
[----:B0-----:R0:W-:Y:S03]  /*4fc0*/  @!P2 SYNCS.ARRIVE.TRANS64 RZ, [R20+URZ], R18 ;  /* 0x0000001214ffa9a7 */ /* 0x0011e6000800003f */
[----:B------:R-:W-:-:S13]  /*4fd0*/  ISETP.NE.AND P1, PT, R11, 0x2, PT ;  /* 0x000000020b00780c */ /* 0x000fda0003f25270 */
[----:B0-----:R-:W-:Y:S05]  /*4fe0*/  @P1 BRA `(.L_x_100) ;  /* 0x0000000000041947 */ /* 0x001fea0003800000 */
[----:B------:R-:W-:Y:S01]  /*4ff0*/  BPT.TRAP 0x1 ;  /* 0x000000040000795c */ /* 0x000fe20000300000 */
.L_x_100:
[----:B------:R-:W-:Y:S05]  /*5000*/  @P0 BRA `(.L_x_101) ;  /* 0x0000000000040947 */ /* 0x000fea0003800000 */
[----:B------:R-:W-:Y:S01]  /*5010*/  BPT.TRAP 0x1 ;  /* 0x000000040000795c */ /* 0x000fe20000300000 */
.L_x_101:
[C---:B------:R-:W-:Y:S01]  /*5020*/  IMAD R11, R10.reuse, 0x800, R16 ;  /* 0x000008000a0b7824 */ /* 0x040fe200078e0210 */
[----:B------:R-:W-:Y:S01]  /*5030*/  R2UR UR13, R21 ;  /* 0x00000000150d72ca */ /* 0x000fe200000e0000 */
[--C-:B------:R-:W-:Y:S01]  /*5040*/  IMAD R18, R10, 0x2000, R21.reuse ;  /* 0x000020000a127824 */ /* 0x100fe200078e0215 */
[----:B------:R-:W-:Y:S01]  /*5050*/  R2UR UR25, R20 ;  /* 0x00000000141972ca */ /* 0x000fe200000e0000 */
[----:B------:R-:W-:Y:S01]  /*5060*/  IMAD R11, R11, 0x2, R21 ;  /* 0x000000020b0b7824 */ /* 0x000fe200078e0215 */
[----:B------:R-:W-:Y:S01]  /*5070*/  R2UR UR28, R5 ;  /* 0x00000000051c72ca */ /* 0x000fe200000e0000 */
[----:B------:R-:W-:Y:S01]  /*5080*/  VIADD R24, R24, 0xffffffff ;  /* 0xffffffff18187836 */ /* 0x000fe20000000000 */
[----:B------:R-:W-:Y:S01]  /*5090*/  R2UR UR16, R18 ;  /* 0x00000000121072ca */ /* 0x000fe200000e0000 */
[----:B------:R-:W-:Y:S01]  /*50a0*/  UIADD3 UR14, UP0, UR30, 0xf0, URZ ;  /* 0x000000f01e0e7890 */ /* 0x000fe2000ff1e03f */
[----:B------:R-:W-:Y:S01]  /*50b0*/  R2UR UR24, R11 ;  /* 0x000000000b1872ca */ /* 0x000fe200000e0000 */
[----:B------:R-:W-:Y:S01]  /*50c0*/  IMAD R11, R10, 0x200, R17 ;  /* 0x000002000a0b7824 */ /* 0x000fe200078e0211 */
[----:B------:R-:W-:Y:S01]  /*50d0*/  R2UR UR26, R23 ;  /* 0x00000000171a72ca */ /* 0x000fe200000e0000 */
[----:B------:R-:W-:Y:S01]  /*50e0*/  UIADD3 UR32, UP1, UR30, 0x1f0, URZ ;  /* 0x000001f01e207890 */ /* 0x000fe2000ff3e03f */
[----:B------:R-:W-:Y:S01]  /*50f0*/  R2UR UR27, R26 ;  /* 0x000000001a1b72ca */ /* 0x000fe200000e0000 */
[----:B------:R-:W-:Y:S01]  /*5100*/  UIADD3 UR34, UP2, UR30, 0x2f0, URZ ;  /* 0x000002f01e227890 */ /* 0x000fe2000ff5e03f */
[----:B------:R-:W-:Y:S01]  /*5110*/  R2UR UR8, R11 ;  /* 0x000000000b0872ca */ /* 0x000fe200000e0000 */
[----:B------:R-:W-:Y:S01]  /*5120*/  UIADD3.X UR15, URZ, UR31, URZ, UP0, !UPT ;  /* 0x0000001f3f0f7290 */ /* 0x000fe200087fe43f */
[----:B------:R-:W-:Y:S01]  /*5130*/  R2UR UR11, R6 ;  /* 0x00000000060b72ca */ /* 0x000fe200000e0000 */
[----:B------:R-:W-:Y:S01]  /*5140*/  UIADD3.X UR33, URZ, UR31, URZ, UP1, !UPT ;  /* 0x0000001f3f217290 */ /* 0x000fe20008ffe43f */
[----:B------:R-:W-:Y:S01]  /*5150*/  R2UR UR12, R25 ;  /* 0x00000000190c72ca */ /* 0x000fe200000e0000 */
[----:B------:R-:W-:Y:S01]  /*5160*/  VIADD R10, R10, 0x1 ;  /* 0x000000010a0a7836 */ /* 0x000fe20000000000 */
[----:B------:R-:W-:Y:S01]  /*5170*/  R2UR UR18, R22 ;  /* 0x00000000161272ca */ /* 0x000fe200000e0000 */
[----:B------:R-:W-:Y:S01]  /*5180*/  UIADD3 UR24, UR24, 0x200, URZ ;  /* 0x0000020018187890 */ /* 0x000fe2000fffe03f */
[----:B------:R-:W-:Y:S01]  /*5190*/  R2UR UR19, R19 ;  /* 0x00000000131372ca */ /* 0x000fe200000e0000 */
[----:B------:R-:W-:Y:S01]  /*51a0*/  UIADD3.X UR35, URZ, UR31, URZ, UP2, !UPT ;  /* 0x0000001f3f237290 */ /* 0x000fe200097fe43f */
[----:B------:R-:W-:Y:S01]  /*51b0*/  ISETP.GT.AND P3, PT, R24, 0x1, PT ;  /* 0x000000011800780c */ /* 0x000fe20003f64270 */
[----:B------:R-:W-:Y:S01]  /*51c0*/  UIADD3 UR16, UR16, 0x12200, URZ ;  /* 0x0001220010107890 */ /* 0x000fe2000fffe03f */
[C---:B------:R-:W-:Y:S01]  /*51d0*/  ISETP.NE.AND P1, PT, R10.reuse, 0x12, PT ;  /* 0x000000120a00780c */ /* 0x040fe20003f25270 */
[----:B------:R-:W-:Y:S01]  /*51e0*/  UIADD3 UR8, UR13, 0x36200, UR8 ;  /* 0x000362000d087890 */ /* 0x000fe2000fffe008 */
[----:B------:R-:W-:Y:S01]  /*51f0*/  VIADD R25, R25, 0x1 ;  /* 0x0000000119197836 */ /* 0x000fe20000000000 */
[----:B------:R-:W-:Y:S01]  /*5200*/  UMOV UR21, 0x30000 ;  /* 0x0003000000157882 */ /* 0x000fe20000000000 */
[----:B------:R-:W-:Y:S01]  /*5210*/  UMOV UR22, 0x0 ;  /* 0x0000000000167882 */ /* 0x000fe20000000000 */
[----:B------:R-:W-:Y:S01]  /*5220*/  UMOV UR23, 0x10000000 ;  /* 0x1000000000177882 */ /* 0x000fe20000000000 */
[----:B------:R-:W-:Y:S01]  /*5230*/  UMOV UR9, UR25 ;  /* 0x0000001900097c82 */ /* 0x000fe20008000000 */
[----:B------:R-:W-:Y:S01]  /*5240*/  UMOV UR13, UR28 ;  /* 0x0000001c000d7c82 */ /* 0x000fe20008000000 */
[----:B------:R-:W-:Y:S01]  /*5250*/  UMOV UR17, UR25 ;  /* 0x0000001900117c82 */ /* 0x000fe20008000000 */
[----:B------:R0:W-:Y:S01]  /*5260*/  UTMALDG.3D.MULTICAST [UR24], [UR14], UR21, desc[UR22] ;  /* 0x000016180e0073b4 */ /* 0x0001e20008011815 */
[----:B------:R-:W-:Y:S01]  /*5270*/  UMOV UR20, UR28 ;  /* 0x0000001c00147c82 */ /* 0x000fe20008000000 */
[----:B------:R-:W-:Y:S01]  /*5280*/  SEL R11, RZ, 0x1, P1 ;  /* 0x00000001ff0b7807 */ /* 0x000fe20000800000 */
[----:B------:R-:W-:Y:S01]  /*5290*/  VIADD R23, R23, 0x20 ;  /* 0x0000002017177836 */ /* 0x000fe20000000000 */
[----:B------:R-:W-:Y:S01]  /*52a0*/  SEL R10, R10, RZ, P1 ;  /* 0x000000ff0a0a7207 */ /* 0x000fe20000800000 */
[----:B------:R-:W-:Y:S01]  /*52b0*/  VIADD R22, R22, 0x40 ;  /* 0x0000004016167836 */ /* 0x000fe20000000000 */
[----:B------:R-:W-:Y:S01]  /*52c0*/  LOP3.LUT R4, R4, R11, RZ, 0x3c, !PT ;  /* 0x0000000b04047212 */ /* 0x000fe200078e3cff */
[----:B------:R0:W-:Y:S01]  /*52d0*/  UTMALDG.4D.MULTICAST [UR8], [UR32], UR21, desc[UR22] ;  /* 0x00001608200073b4 */ /* 0x0001e20008019815 */
[----:B------:R0:W-:Y:S02]  /*52e0*/  UTMALDG.3D [UR16], [UR34], desc[UR22] ;  /* 0x00001610220075b4 */ /* 0x0001e40008011000 */
[----:B0-----:R-:W-:Y:S05]  /*52f0*/  @P3 BRA `(.L_x_102) ;  /* 0xfffffffc000c3947 */ /* 0x001fea000383ffff */
.L_x_98:
[----:B------:R-:W-:Y:S05]  /*5300*/  BSYNC B1 ;  /* 0x0000000000017941 */ /* 0x000fea0003800000 */
.L_x_97:
[----:B------:R-:W-:Y:S01]  /*5310*/  LOP3.LUT P5, RZ, R15, 0xff, RZ, 0xc0, !PT ;  /* 0x000000ff0fff7812 */ /* 0x000fe200078ac0ff */
[----:B------:R-:W-:Y:S01]  /*5320*/  VIADD R6, R13, UR6 ;  /* 0x000000060d067c36 */ /* 0x000fe20008000000 */
[----:B------:R-:W-:Y:S01]  /*5330*/  ULDC.64 UR8, c[0x0][0x750] ;  /* 0x0001d40000087ab9 */ /* 0x000fe20000000a00 */
[----:B------:R-:W-:Y:S01]  /*5340*/  IMAD.U32 R11, RZ, RZ, UR6 ;  /* 0x00000006ff0b7e24 */ /* 0x000fe2000f8e00ff */
[----:B------:R-:W-:Y:S01]  /*5350*/  UISETP.GE.U32.AND UP0, UPT, UR6, 0x12, UPT ;  /* 0x000000120600788c */ /* 0x000fe2000bf06070 */
[----:B------:R-:W-:Y:S01]  /*5360*/  BSSY B1, `(.L_x_103) ;  /* 0x000006c000017945 */ /* 0x000fe20003800000 */
[----:B------:R-:W-:Y:S02]  /*5370*/  ISETP.GT.U32.AND P1, PT, R6, 0x11, PT ;  /* 0x000000110600780c */ /* 0x000fe40003f24070 */
[----:B------:R-:W-:Y:S02]  /*5380*/  PRMT R15, RZ, 0x7610, R15 ;  /* 0x00007610ff0f7816 */ /* 0x000fe4000000000f */
[----:B------:R-:W-:-:S02]  /*5390*/  ISETP.LT.U32.AND P1, PT, R11, 0x12, P1 ;  /* 0x000000120b00780c */ /* 0x000fc40000f21070 */
[----:B------:R-:W-:Y:S01]  /*53a0*/  PLOP3.LUT P3, PT, PT, PT, UP0, 0x80, 0x0 ;  /* 0x000000000000781c */ /* 0x000fe20003f6f008 */
[----:B------:R-:W0:Y:S01]  /*53b0*/  @P5 S2R R5, SR_CgaCtaId ;  /* 0x0000000000055919 */ /* 0x000e220000008800 */
[----:B------:R-:W-:-:S04]  /*53c0*/  @P5 MOV R4, 0x400 ;  /* 0x0000040000045802 */ /* 0x000fc80000000f00 */
[----:B0-----:R-:W-:Y:S01]  /*53d0*/  @P5 LEA R10, R5, R4, 0x18 ;  /* 0x00000004050a5211 */ /* 0x001fe200078ec0ff */
[----:B------:R-:W-:-:S03]  /*53e0*/  IMAD.WIDE.U32 R4, R6, 0x38e38e39, RZ ;  /* 0x38e38e3906047825 */ /* 0x000fc600078e00ff */
[----:B------:R0:W-:Y:S01]  /*53f0*/  @P5 SYNCS.ARRIVE.TRANS64.A1T0 RZ, [R10+URZ+0x158], RZ ;  /* 0x000158ff0aff59a7 */ /* 0x0001e2000810003f */
[----:B------:R-:W-:Y:S01]  /*5400*/  IADD3 R2, P5, R2, R8, RZ ;  /* 0x0000000802027210 */ /* 0x000fe20007fbe0ff */
[----:B------:R-:W-:Y:S01]  /*5410*/  IMAD.MOV.U32 R4, RZ, RZ, -0x1 ;  /* 0xffffffffff047424 */ /* 0x000fe200078e00ff */
[----:B------:R-:W-:Y:S02]  /*5420*/  SHF.R.U32.HI R11, RZ, 0x2, R5 ;  /* 0x00000002ff0b7819 */ /* 0x000fe40000011605 */
[----:B------:R-:W-:Y:S01]  /*5430*/  SEL R5, RZ, 0x1, !P1 ;  /* 0x00000001ff057807 */ /* 0x000fe20004800000 */
[----:B------:R-:W-:Y:S01]  /*5440*/  IMAD.X R3, R3, 0x1, R0, P5 ;  /* 0x0000000103037824 */ /* 0x000fe200028e0600 */
[----:B------:R-:W-:Y:S01]  /*5450*/  ISETP.GE.U32.AND P1, PT, R2, UR8, PT ;  /* 0x0000000802007c0c */ /* 0x000fe2000bf26070 */
[----:B------:R-:W-:Y:S01]  /*5460*/  IMAD R13, R11, -0x12, R6 ;  /* 0xffffffee0b0d7824 */ /* 0x000fe200078e0206 */
[----:B------:R-:W-:Y:S01]  /*5470*/  LOP3.LUT R12, R12, R5, RZ, 0x3c, !PT ;  /* 0x000000050c0c7212 */ /* 0x000fe200078e3cff */
[----:B------:R-:W-:Y:S01]  /*5480*/  IMAD.MOV.U32 R6, RZ, RZ, -0x1 ;  /* 0xffffffffff067424 */ /* 0x000fe200078e00ff */
[----:B------:R-:W-:Y:S01]  /*5490*/  ISETP.GE.U32.AND.EX P1, PT, R3, UR9, PT, P1 ;  /* 0x0000000903007c0c */ /* 0x000fe2000bf26110 */
[----:B------:R-:W-:Y:S01]  /*54a0*/  IMAD.MOV.U32 R5, RZ, RZ, -0x1 ;  /* 0xffffffffff057424 */ /* 0x000fe200078e00ff */
[----:B------:R-:W-:-:S02]  /*54b0*/  @P3 LOP3.LUT R12, R12, 0x1, R11, 0x78, !PT ;  /* 0x000000010c0c3812 */ /* 0x000fc400078e780b */
[----:B0-----:R-:W-:-:S09]  /*54c0*/  PRMT R10, RZ, 0x7610, R10 ;  /* 0x00007610ff0a7816 */ /* 0x001fd2000000000a */
[----:B------:R-:W-:Y:S05]  /*54d0*/  @P1 BRA `(.L_x_104) ;  /* 0x0000000400501947 */ /* 0x000fea0003800000 */
[----:B------:R-:W0:Y:S01]  /*54e0*/  S2R R6, SR_CTAID.X ;  /* 0x0000000000067919 */ /* 0x000e220000002500 */
[----:B------:R-:W-:Y:S01]  /*54f0*/  ULDC.64 UR8, c[0x0][0x728] ;  /* 0x0001ca0000087ab9 */ /* 0x000fe20000000a00 */
[----:B------:R-:W-:Y:S01]  /*5500*/  ULDC UR12, c[0x0][0x730] ;  /* 0x0001cc00000c7ab9 */ /* 0x000fe20000000800 */
[----:B------:R-:W-:Y:S01]  /*5510*/  ISETP.NE.U32.AND P1, PT, RZ, UR8, PT ;  /* 0x00000008ff007c0c */ /* 0x000fe2000bf25070 */
[----:B------:R-:W1:Y:S01]  /*5520*/  S2R R19, SR_CTAID.Y ;  /* 0x0000000000137919 */ /* 0x000e620000002600 */
[----:B------:R-:W-:Y:S01]  /*5530*/  ULDC UR13, c[0x0][0x150] ;  /* 0x00005400000d7ab9 */ /* 0x000fe20000000800 */
[----:B------:R-:W-:Y:S01]  /*5540*/  IMAD.MOV.U32 R4, RZ, RZ, R2 ;  /* 0x000000ffff047224 */ /* 0x000fe200078e0002 */
[----:B------:R-:W-:Y:S01]  /*5550*/  ISETP.NE.AND.EX P1, PT, RZ, UR9, PT, P1 ;  /* 0x00000009ff007c0c */ /* 0x000fe2000bf25310 */
[----:B------:R-:W-:Y:S01]  /*5560*/  IMAD.MOV.U32 R5, RZ, RZ, R3 ;  /* 0x000000ffff057224 */ /* 0x000fe200078e0003 */
[----:B0-----:R-:W-:-:S11]  /*5570*/  I2FP.F32.U32 R20, R6 ;  /* 0x0000000600147245 */ /* 0x001fd60000201000 */
[----:B------:R-:W-:Y:S05]  /*5580*/  @!P1 BRA `(.L_x_105) ;  /* 0x0000000000289947 */ /* 0x000fea0003800000 */
[----:B------:R-:W-:Y:S02]  /*5590*/  ULDC UR11, c[0x0][0x734] ;  /* 0x0001cd00000b7ab9 */ /* 0x000fe40000000800 */
[----:B------:R-:W-:-:S05]  /*55a0*/  IADD3 R5, P1, R2, UR11, RZ ;  /* 0x0000000b02057c10 */ /* 0x000fca000ff3e0ff */
[----:B------:R-:W-:-:S04]  /*55b0*/  IMAD.X R21, RZ, RZ, R3, P1 ;  /* 0x000000ffff157224 */ /* 0x000fc800008e0603 */
[----:B------:R-:W-:-:S04]  /*55c0*/  IMAD.WIDE.U32 R10, R21, UR8, RZ ;  /* 0x00000008150a7c25 */ /* 0x000fc8000f8e00ff */
[----:B------:R-:W-:-:S04]  /*55d0*/  IMAD.WIDE.U32 R10, P1, R5, UR9, R10 ;  /* 0x00000009050a7c25 */ /* 0x000fc8000f82000a */
[----:B------:R-:W-:-:S04]  /*55e0*/  IMAD.WIDE.U32 R4, R5, UR8, RZ ;  /* 0x0000000805047c25 */ /* 0x000fc8000f8e00ff */
[----:B------:R-:W-:Y:S01]  /*55f0*/  IMAD.MOV.U32 R4, RZ, RZ, R11 ;  /* 0x000000ffff047224 */ /* 0x000fe200078e000b */
[----:B------:R-:W-:Y:S01]  /*5600*/  IADD3 RZ, P3, R5, R10, RZ ;  /* 0x0000000a05ff7210 */ /* 0x000fe20007f7e0ff */
[----:B------:R-:W-:-:S04]  /*5610*/  IMAD.X R5, RZ, RZ, RZ, P1 ;  /* 0x000000ffff057224 */ /* 0x000fc800008e06ff */
[----:B------:R-:W-:-:S08]  /*5620*/  IMAD.WIDE.U32.X R4, R21, UR9, R4, P3 ;  /* 0x0000000915047c25 */ /* 0x000fd000098e0404 */
.L_x_105:
[--C-:B------:R-:W-:Y:S01]  /*5630*/  SHF.R.U64 R18, R4, UR12, R5.reuse ;  /* 0x0000000c04127c19 */ /* 0x100fe20008001205 */
[----:B------:R-:W-:Y:S01]  /*5640*/  FMUL R20, R20, UR13 ;  /* 0x0000000d14147c20 */ /* 0x000fe20008400000 */
[----:B------:R-:W0:Y:S01]  /*5650*/  LDC R21, c[0x0][0x144] ;  /* 0x00005100ff157b82 */ /* 0x000e220000000800 */
[----:B-1----:R-:W-:Y:S01]  /*5660*/  I2FP.F32.U32 R10, R19 ;  /* 0x00000013000a7245 */ /* 0x002fe20000201000 */
[----:B------:R-:W-:Y:S01]  /*5670*/  ULDC UR11, c[0x0][0x154] ;  /* 0x00005500000b7ab9 */ /* 0x000fe20000000800 */
[----:B------:R-:W-:Y:S01]  /*5680*/  SHF.R.U32.HI R4, RZ, UR12, R5 ;  /* 0x0000000cff047c19 */ /* 0x000fe20008011605 */
[----:B------:R-:W-:Y:S01]  /*5690*/  ULDC.64 UR8, c[0x0][0x720] ;  /* 0x0001c80000087ab9 */ /* 0x000fe20000000a00 */
[----:B------:R-:W-:Y:S01]  /*56a0*/  IADD3 R5, P1, RZ, -R18, RZ ;  /* 0x80000012ff057210 */ /* 0x000fe20007f3e0ff */
[----:B------:R-:W1:Y:S01]  /*56b0*/  F2I.U32.TRUNC.NTZ R20, R20 ;  /* 0x0000001400147305 */ /* 0x000e62000020f000 */
[----:B------:R-:W-:Y:S01]  /*56c0*/  FMUL R10, R10, UR11 ;  /* 0x0000000b0a0a7c20 */ /* 0x000fe20008400000 */
[----:B------:R-:W2:Y:S01]  /*56d0*/  LDC R22, c[0x0][0x148] ;  /* 0x00005200ff167b82 */ /* 0x000ea20000000800 */
[----:B------:R-:W-:Y:S01]  /*56e0*/  ULDC.64 UR12, c[0x0][0x740] ;  /* 0x0001d000000c7ab9 */ /* 0x000fe20000000a00 */
[----:B------:R-:W-:Y:S01]  /*56f0*/  IMAD.X R4, RZ, RZ, ~R4, P1 ;  /* 0x000000ffff047224 */ /* 0x000fe200008e0e04 */
[----:B------:R-:W-:-:S03]  /*5700*/  ISETP.NE.U32.AND P1, PT, RZ, UR12, PT ;  /* 0x0000000cff007c0c */ /* 0x000fc6000bf25070 */
[----:B------:R-:W-:Y:S01]  /*5710*/  IMAD R4, R4, UR8, RZ ;  /* 0x0000000804047c24 */ /* 0x000fe2000f8e02ff */
[----:B------:R-:W3:Y:S01]  /*5720*/  F2I.U32.TRUNC.NTZ R10, R10 ;  /* 0x0000000a000a7305 */ /* 0x000ee2000020f000 */
[----:B------:R-:W-:Y:S02]  /*5730*/  ISETP.NE.AND.EX P1, PT, RZ, UR13, PT, P1 ;  /* 0x0000000dff007c0c */ /* 0x000fe4000bf25310 */
[C---:B------:R-:W-:Y:S02]  /*5740*/  IMAD R11, R5.reuse, UR9, R4 ;  /* 0x00000009050b7c24 */ /* 0x040fe4000f8e0204 */
[----:B------:R-:W-:Y:S01]  /*5750*/  IMAD.WIDE.U32 R4, R5, UR8, R2 ;  /* 0x0000000805047c25 */ /* 0x000fe2000f8e0002 */
[----:B------:R-:W-:-:S03]  /*5760*/  ULDC UR8, c[0x0][0x718] ;  /* 0x0001c60000087ab9 */ /* 0x000fc60000000800 */
[----:B-1----:R-:W-:Y:S02]  /*5770*/  IMAD.MOV R20, RZ, RZ, -R20 ;  /* 0x000000ffff147224 */ /* 0x002fe400078e0a14 */
[----:B------:R-:W-:Y:S02]  /*5780*/  IMAD.IADD R5, R5, 0x1, R11 ;  /* 0x0000000105057824 */ /* 0x000fe400078e020b */
[----:B0-----:R-:W-:-:S03]  /*5790*/  IMAD R6, R21, R20, R6 ;  /* 0x0000001415067224 */ /* 0x001fc600078e0206 */
[--C-:B------:R-:W-:Y:S01]  /*57a0*/  SHF.R.U64 R20, R4, UR8, R5.reuse ;  /* 0x0000000804147c19 */ /* 0x100fe20008001205 */
[----:B---3--:R-:W-:Y:S01]  /*57b0*/  IMAD.MOV R4, RZ, RZ, -R10 ;  /* 0x000000ffff047224 */ /* 0x008fe200078e0a0a */
[----:B------:R-:W-:Y:S01]  /*57c0*/  SHF.R.U32.HI R5, RZ, UR8, R5 ;  /* 0x00000008ff057c19 */ /* 0x000fe20008011605 */
[----:B------:R-:W-:Y:S02]  /*57d0*/  ULDC UR8, c[0x0][0x708] ;  /* 0x0001c20000087ab9 */ /* 0x000fe40000000800 */
[----:B--2---:R-:W-:Y:S01]  /*57e0*/  @P4 IMAD R6, R22, R4, R19 ;  /* 0x0000000416064224 */ /* 0x004fe200078e0213 */
[--C-:B------:R-:W-:Y:S02]  /*57f0*/  SHF.R.U64 R22, R20, UR8, R5.reuse ;  /* 0x0000000814167c19 */ /* 0x100fe40008001205 */
[----:B------:R-:W-:Y:S01]  /*5800*/  SHF.R.U32.HI R5, RZ, UR8, R5 ;  /* 0x00000008ff057c19 */ /* 0x000fe20008011605 */
[----:B------:R-:W-:-:S03]  /*5810*/  ULDC UR8, c[0x0][0x758] ;  /* 0x0001d60000087ab9 */ /* 0x000fc60000000800 */
[--C-:B------:R-:W-:Y:S02]  /*5820*/  SHF.R.U64 R19, R22, UR8, R5.reuse ;  /* 0x0000000816137c19 */ /* 0x100fe40008001205 */
[----:B------:R-:W-:-:S03]  /*5830*/  SHF.R.U32.HI R21, RZ, UR8, R5 ;  /* 0x00000008ff157c19 */ /* 0x000fc60008011605 */
[----:B------:R-:W-:Y:S02]  /*5840*/  IMAD.MOV.U32 R10, RZ, RZ, R19 ;  /* 0x000000ffff0a7224 */ /* 0x000fe400078e0013 */
[----:B------:R-:W-:Y:S01]  /*5850*/  IMAD.MOV.U32 R5, RZ, RZ, R21 ;  /* 0x000000ffff057224 */ /* 0x000fe200078e0015 */
[----:B------:R-:W-:Y:S06]  /*5860*/  @!P1 BRA `(.L_x_106) ;  /* 0x00000000002c9947 */ /* 0x000fec0003800000 */
        /* <DEDUP_REMOVED lines=9> */
[----:B------:R-:W-:-:S04]  /*5900*/  IMAD.WIDE.U32.X R4, R21, UR13, R4, P3 ;  /* 0x0000000d15047c25 */ /* 0x000fc800098e0404 */
[----:B------:R-:W-:-:S07]  /*5910*/  IMAD.MOV.U32 R10, RZ, RZ, R4 ;  /* 0x000000ffff0a7224 */ /* 0x000fce00078e0004 */
.L_x_106:
[----:B------:R-:W-:Y:S01]  /*5920*/  ULDC UR8, c[0x0][0x748] ;  /* 0x0001d20000087ab9 */ /* 0x000fe20000000800 */
[----:B------:R-:W-:Y:S01]  /*5930*/  LOP3.LUT R4, R22, UR7, RZ, 0xc0, !PT ;  /* 0x0000000716047c12 */ /* 0x000fe2000f8ec0ff */
[----:B------:R-:W-:Y:S01]  /*5940*/  ULDC UR9, c[0x0][0x710] ;  /* 0x0001c40000097ab9 */ /* 0x000fe20000000800 */
[----:B------:R-:W-:Y:S01]  /*5950*/  SHF.R.U64 R5, R10, UR8, R5 ;  /* 0x000000080a057c19 */ /* 0x000fe20008001205 */
[----:B------:R-:W-:Y:S01]  /*5960*/  ULDC UR8, c[0x0][0x738] ;  /* 0x0001ce0000087ab9 */ /* 0x000fe20000000800 */
[----:B------:R-:W-:-:S03]  /*5970*/  LOP3.LUT R20, R20, UR4, RZ, 0xc0, !PT ;  /* 0x0000000414147c12 */ /* 0x000fc6000f8ec0ff */
[----:B------:R-:W-:Y:S02]  /*5980*/  IMAD.MOV R10, RZ, RZ, -R5 ;  /* 0x000000ffff0a7224 */ /* 0x000fe400078e0a05 */
[----:B------:R-:W-:Y:S02]  /*5990*/  IMAD R5, R5, UR5, R4 ;  /* 0x0000000505057c24 */ /* 0x000fe4000f8e0204 */
[----:B------:R-:W-:Y:S01]  /*59a0*/  IMAD R19, R10, UR8, R19 ;  /* 0x000000080a137c24 */ /* 0x000fe2000f8e0213 */
[----:B------:R-:W-:Y:S01]  /*59b0*/  ULDC UR8, c[0x0][0x700] ;  /* 0x0001c00000087ab9 */ /* 0x000fe20000000800 */
[----:B------:R-:W-:Y:S02]  /*59c0*/  IMAD R6, R5, UR9, R6 ;  /* 0x0000000905067c24 */ /* 0x000fe4000f8e0206 */
[----:B------:R-:W-:Y:S02]  /*59d0*/  IMAD R19, R19, UR8, R20 ;  /* 0x0000000813137c24 */ /* 0x000fe4000f8e0214 */
[----:B------:R-:W-:-:S02]  /*59e0*/  IMAD.MOV.U32 R10, RZ, RZ, 0x1 ;  /* 0x00000001ff0a7424 */ /* 0x000fc400078e00ff */
[----:B------:R-:W-:Y:S01]  /*59f0*/  IMAD.MOV.U32 R5, RZ, RZ, R18 ;  /* 0x000000ffff057224 */ /* 0x000fe200078e0012 */
[----:B------:R-:W-:Y:S02]  /*5a00*/  SEL R4, R19, R6, !P4 ;  /* 0x0000000613047207 */ /* 0x000fe40006000000 */
[----:B------:R-:W-:-:S07]  /*5a10*/  SEL R6, R6, R19, !P4 ;  /* 0x0000001306067207 */ /* 0x000fce0006000000 */
.L_x_104:
[----:B------:R-:W-:Y:S05]  /*5a20*/  BSYNC B1 ;  /* 0x0000000000017941 */ /* 0x000fea0003800000 */
.L_x_103:
[----:B------:R-:W-:-:S13]  /*5a30*/  LOP3.LUT P1, RZ, R10, 0xff, RZ, 0xc0, !PT ;  /* 0x000000ff0aff7812 */ /* 0x000fda000782c0ff */
[----:B------:R-:W-:Y:S05]  /*5a40*/  @P1 BRA `(.L_x_107) ;  /* 0xfffffff400001947 */ /* 0x000fea000383ffff */
[----:B------:R-:W-:Y:S05]  /*5a50*/  BSYNC B0 ;  /* 0x0000000000007941 */ /* 0x000fea0003800000 */
.L_x_95:
[----:B------:R-:W-:-:S03]  /*5a60*/  UMOV UR8, 0xffffffff ;  /* 0xffffffff00087882 */ /* 0x000fc60000000000 */
[----:B------:R-:W-:Y:S05]  /*5a70*/  BRA.DIV UR8, `(.L_x_108) ;  /* 0x0000000e082c7947 */ /* 0x000fea000b800000 */
[----:B------:R-:W-:-:S13]  /*5a80*/  ELECT P0, URZ, PT ;  /* 0x00000000003f782f */ /* 0x000fda0003800000 */
.L_x_138:
[----:B------:R-:W-:Y:S04]  /*5a90*/  BSSY B0, `(.L_x_109) ;  /* 0x00000a9000007945 */ /* 0x000fe80003800000 */
[----:B------:R-:W-:Y:S05]  /*5aa0*/  @!P0 BRA `(.L_x_110) ;  /* 0x00000008009c8947 */ /* 0x000fea0003800000 */
[----:B------:R-:W-:-:S04]  /*5ab0*/  LOP3.LUT R7, R7, 0x2, RZ, 0xfc, !PT ;  /* 0x0000000207077812 */ /* 0x000fc800078efcff */
[----:B------:R-:W-:-:S13]  /*5ac0*/  ISETP.NE.AND P0, PT, R7, 0x3, PT ;  /* 0x000000030700780c */ /* 0x000fda0003f05270 */
[----:B------:R-:W-:Y:S05]  /*5ad0*/  @!P0 BRA `(.L_x_111) ;  /* 0x0000000000048947 */ /* 0x000fea0003800000 */
[----:B------:R-:W-:Y:S01]  /*5ae0*/  BPT.TRAP 0x1 ;  /* 0x000000040000795c */ /* 0x000fe20000300000 */
.L_x_111:
[----:B------:R-:W0:Y:S01]  /*5af0*/  S2R R3, SR_CgaCtaId ;  /* 0x0000000000037919 */ /* 0x000e220000008800 */
[----:B------:R-:W-:Y:S02]  /*5b00*/  MOV R0, 0x400 ;  /* 0x0000040000007802 */ /* 0x000fe40000000f00 */
[----:B------:R-:W-:Y:S02]  /*5b10*/  SHF.L.U32 R2, R12, 0x1f, RZ ;  /* 0x0000001f0c027819 */ /* 0x000fe400000006ff */
[----:B0-----:R-:W-:-:S05]  /*5b20*/  LEA R0, R3, R0, 0x18 ;  /* 0x0000000003007211 */ /* 0x001fca00078ec0ff */
[----:B------:R-:W-:-:S04]  /*5b30*/  VIADD R0, R0, 0x90 ;  /* 0x0000009000007836 */ /* 0x000fc80000000000 */
[C---:B------:R-:W-:Y:S02]  /*5b40*/  IMAD R5, R13.reuse, 0x8, R0 ;  /* 0x000000080d057824 */ /* 0x040fe400078e0200 */
[----:B------:R-:W-:Y:S02]  /*5b50*/  VIADD R13, R13, 0x1 ;  /* 0x000000010d0d7836 */ /* 0x000fe40000000000 */
[----:B------:R-:W0:Y:S03]  /*5b60*/  SYNCS.PHASECHK.TRANS64.TRYWAIT P0, [R5+URZ], R2 ;  /* 0x00000002050075a7 */ /* 0x000e26000800017f */
[----:B------:R-:W-:-:S04]  /*5b70*/  ISETP.NE.AND P1, PT, R13, 0x12, PT ;  /* 0x000000120d00780c */ /* 0x000fc80003f25270 */
[----:B------:R-:W-:Y:S02]  /*5b80*/  SEL R3, RZ, 0x1, P1 ;  /* 0x00000001ff037807 */ /* 0x000fe40000800000 */
[----:B------:R-:W-:Y:S02]  /*5b90*/  SEL R13, R13, RZ, P1 ;  /* 0x000000ff0d0d7207 */ /* 0x000fe40000800000 */
[----:B------:R-:W-:-:S03]  /*5ba0*/  LOP3.LUT R12, R12, R3, RZ, 0x3c, !PT ;  /* 0x000000030c0c7212 */ /* 0x000fc600078e3cff */
[----:B------:R-:W-:Y:S01]  /*5bb0*/  IMAD R7, R13, 0x8, R0 ;  /* 0x000000080d077824 */ /* 0x000fe200078e0200 */
[----:B------:R-:W-:Y:S01]  /*5bc0*/  SHF.L.U32 R4, R12, 0x1f, RZ ;  /* 0x0000001f0c047819 */ /* 0x000fe200000006ff */
[----:B0-----:R-:W-:Y:S06]  /*5bd0*/  @!P0 BRA `(.L_x_112) ;  /* 0x0000000800f88947 */ /* 0x001fec0003800000 */
.L_x_139:
[----:B------:R-:W1:Y:S01]  /*5be0*/  SYNCS.PHASECHK.TRANS64.TRYWAIT P0, [R7+URZ], R4 ;  /* 0x00000004070075a7 */ /* 0x000e62000800017f */
[----:B0-----:R-:W-:-:S05]  /*5bf0*/  VIADD R2, R13, 0x1 ;  /* 0x000000010d027836 */ /* 0x001fca0000000000 */
[----:B------:R-:W-:-:S04]  /*5c00*/  ISETP.NE.AND P1, PT, R2, 0x12, PT ;  /* 0x000000120200780c */ /* 0x000fc80003f25270 */
[----:B------:R-:W-:Y:S02]  /*5c10*/  SEL R3, RZ, 0x1, P1 ;  /* 0x00000001ff037807 */ /* 0x000fe40000800000 */
[----:B------:R-:W-:Y:S02]  /*5c20*/  SEL R9, R2, RZ, P1 ;  /* 0x000000ff02097207 */ /* 0x000fe40000800000 */
[----:B------:R-:W-:-:S03]  /*5c30*/  LOP3.LUT R12, R12, R3, RZ, 0x3c, !PT ;  /* 0x000000030c0c7212 */ /* 0x000fc600078e3cff */
[----:B------:R-:W-:Y:S01]  /*5c40*/  IMAD R6, R9, 0x8, R0 ;  /* 0x0000000809067824 */ /* 0x000fe200078e0200 */
[----:B------:R-:W-:Y:S01]  /*5c50*/  SHF.L.U32 R5, R12, 0x1f, RZ ;  /* 0x0000001f0c057819 */ /* 0x000fe200000006ff */
[----:B-1----:R-:W-:Y:S06]  /*5c60*/  @!P0 BRA `(.L_x_113) ;  /* 0x0000000800e88947 */ /* 0x002fec0003800000 */
.L_x_140:
[----:B------:R-:W1:Y:S01]  /*5c70*/  SYNCS.PHASECHK.TRANS64.TRYWAIT P0, [R6+URZ], R5 ;  /* 0x00000005060075a7 */ /* 0x000e62000800017f */
[----:B------:R-:W-:-:S05]  /*5c80*/  VIADD R2, R9, 0x1 ;  /* 0x0000000109027836 */ /* 0x000fca0000000000 */
[----:B------:R-:W-:-:S04]  /*5c90*/  ISETP.NE.AND P1, PT, R2, 0x12, PT ;  /* 0x000000120200780c */ /* 0x000fc80003f25270 */
[----:B------:R-:W-:Y:S02]  /*5ca0*/  SEL R3, RZ, 0x1, P1 ;  /* 0x00000001ff037807 */ /* 0x000fe40000800000 */
[----:B0-----:R-:W-:Y:S02]  /*5cb0*/  SEL R7, R2, RZ, P1 ;  /* 0x000000ff02077207 */ /* 0x001fe40000800000 */
[----:B------:R-:W-:-:S03]  /*5cc0*/  LOP3.LUT R12, R12, R3, RZ, 0x3c, !PT ;  /* 0x000000030c0c7212 */ /* 0x000fc600078e3cff */
[----:B------:R-:W-:Y:S01]  /*5cd0*/  IMAD R9, R7, 0x8, R0 ;  /* 0x0000000807097824 */ /* 0x000fe200078e0200 */
[----:B------:R-:W-:Y:S01]  /*5ce0*/  SHF.L.U32 R4, R12, 0x1f, RZ ;  /* 0x0000001f0c047819 */ /* 0x000fe200000006ff */
[----:B-1----:R-:W-:Y:S06]  /*5cf0*/  @!P0 BRA `(.L_x_114) ;  /* 0x0000000800d88947 */ /* 0x002fec0003800000 */
.L_x_141:
[----:B------:R-:W1:Y:S01]  /*5d00*/  SYNCS.PHASECHK.TRANS64.TRYWAIT P0, [R9+URZ], R4 ;  /* 0x00000004090075a7 */ /* 0x000e62000800017f */
[----:B------:R-:W-:-:S05]  /*5d10*/  VIADD R2, R7, 0x1 ;  /* 0x0000000107027836 */ /* 0x000fca0000000000 */
[----:B------:R-:W-:-:S04]  /*5d20*/  ISETP.NE.AND P1, PT, R2, 0x12, PT ;  /* 0x000000120200780c */ /* 0x000fc80003f25270 */
[----:B------:R-:W-:Y:S02]  /*5d30*/  SEL R3, RZ, 0x1, P1 ;  /* 0x00000001ff037807 */ /* 0x000fe40000800000 */
[----:B------:R-:W-:Y:S02]  /*5d40*/  SEL R7, R2, RZ, P1 ;  /* 0x000000ff02077207 */ /* 0x000fe40000800000 */
[----:B------:R-:W-:-:S03]  /*5d50*/  LOP3.LUT R12, R12, R3, RZ, 0x3c, !PT ;  /* 0x000000030c0c7212 */ /* 0x000fc600078e3cff */
[----:B0-----:R-:W-:Y:S01]  /*5d60*/  IMAD R6, R7, 0x8, R0 ;  /* 0x0000000807067824 */ /* 0x001fe200078e0200 */
[----:B------:R-:W-:Y:S01]  /*5d70*/  SHF.L.U32 R5, R12, 0x1f, RZ ;  /* 0x0000001f0c057819 */ /* 0x000fe200000006ff */
[----:B-1----:R-:W-:Y:S06]  /*5d80*/  @!P0 BRA `(.L_x_115) ;  /* 0x0000000800c88947 */ /* 0x002fec0003800000 */
.L_x_142:
        /* <DEDUP_REMOVED lines=9> */
.L_x_143:
        /* <DEDUP_REMOVED lines=9> */
.L_x_144:
        /* <DEDUP_REMOVED lines=9> */
.L_x_145:
        /* <DEDUP_REMOVED lines=9> */
.L_x_146:
        /* <DEDUP_REMOVED lines=9> */
.L_x_147:
        /* <DEDUP_REMOVED lines=9> */
.L_x_148:
        /* <DEDUP_REMOVED lines=9> */
.L_x_149:
        /* <DEDUP_REMOVED lines=9> */
.L_x_150:
        /* <DEDUP_REMOVED lines=9> */
.L_x_151:
        /* <DEDUP_REMOVED lines=9> */
.L_x_152:
        /* <DEDUP_REMOVED lines=9> */
.L_x_153:
        /* <DEDUP_REMOVED lines=9> */
.L_x_154:
[----:B------:R-:W1:Y:S01]  /*6450*/  SYNCS.PHASECHK.TRANS64.TRYWAIT P0, [R6+URZ], R5 ;  /* 0x00000005060075a7 */ /* 0x000e62000800017f */
[----:B------:R-:W-:-:S05]  /*6460*/  VIADD R2, R7, 0x1 ;  /* 0x0000000107027836 */ /* 0x000fca0000000000 */
[----:B------:R-:W-:-:S04]  /*6470*/  ISETP.NE.AND P1, PT, R2, 0x12, PT ;  /* 0x000000120200780c */ /* 0x000fc80003f25270 */
[----:B0-----:R-:W-:Y:S02]  /*6480*/  SEL R4, RZ, 0x1, P1 ;  /* 0x00000001ff047807 */ /* 0x001fe40000800000 */
[----:B------:R-:W-:Y:S02]  /*6490*/  SEL R3, R2, RZ, P1 ;  /* 0x000000ff02037207 */ /* 0x000fe40000800000 */
[----:B------:R-:W-:Y:S01]  /*64a0*/  LOP3.LUT R4, R11, R4, RZ, 0x3c, !PT ;  /* 0x000000040b047212 */ /* 0x000fe200078e3cff */
[----:B-1----:R-:W-:Y:S06]  /*64b0*/  @!P0 BRA `(.L_x_128) ;  /* 0x0000000800008947 */ /* 0x002fec0003800000 */
.L_x_155:
[----:B------:R-:W-:Y:S01]  /*64c0*/  IMAD R3, R3, 0x8, R0 ;  /* 0x0000000803037824 */ /* 0x000fe200078e0200 */
[----:B------:R-:W-:-:S07]  /*64d0*/  SHF.L.U32 R0, R4, 0x1f, RZ ;  /* 0x0000001f04007819 */ /* 0x000fce00000006ff */
.L_x_129:
[----:B-1----:R1:W2:Y:S02]  /*64e0*/  SYNCS.PHASECHK.TRANS64.TRYWAIT P0, [R3+URZ], R0 ;  /* 0x00000000030075a7 */ /* 0x0022a4000800017f */
[----:B--2---:R-:W-:Y:S05]  /*64f0*/  @!P0 NANOSLEEP.SYNCS 0x989680 ;  /* 0x009896800000895d */ /* 0x004fea0003900000 */
[----:B------:R-:W2:Y:S02]  /*6500*/  @!P0 SYNCS.PHASECHK.TRANS64 P0, [R3+URZ], R0 ;  /* 0x00000000030085a7 */ /* 0x000ea4000800007f */
[----:B--2---:R-:W-:Y:S05]  /*6510*/  @!P0 BRA `(.L_x_129) ;  /* 0xfffffffc00f08947 */ /* 0x004fea000383ffff */
.L_x_110:
[----:B------:R-:W-:Y:S05]  /*6520*/  BSYNC B0 ;  /* 0x0000000000007941 */ /* 0x000fea0003800000 */
.L_x_109:
[----:B------:R-:W-:Y:S05]  /*6530*/  EXIT ;  /* 0x000000000000794d */ /* 0x000fea0003800000 */
.L_x_20:
[----:B0-----:R-:W-:-:S04]  /*6540*/  IMAD.U32 R20, RZ, RZ, UR12 ;  /* 0x0000000cff147e24 */ /* 0x001fc8000f8e00ff */
[----:B------:R0:W1:Y:S03]  /*6550*/  SYNCS.PHASECHK.TRANS64.TRYWAIT P1, [R20+URZ+-0x8], R19 ;  /* 0xfffff813140075a7 */ /* 0x000066000802017f */
[----:B-1----:R-:W-:Y:S05]  /*6560*/  @!P1 NANOSLEEP.SYNCS 0x989680 ;  /* 0x009896800000995d */ /* 0x002fea0003900000 */
[----:B------:R-:W1:Y:S02]  /*6570*/  @!P1 SYNCS.PHASECHK.TRANS64 P1, [R20+URZ+-0x8], R19 ;  /* 0xfffff813140095a7 */ /* 0x000e64000802007f */
[----:B-1----:R-:W-:Y:S05]  /*6580*/  @!P1 BRA `(.L_x_20) ;  /* 0xfffffffc00ec9947 */ /* 0x002fea000383ffff */
[----:B------:R-:W-:Y:S05]  /*6590*/  BRA `(.L_x_130) ;  /* 0xffffffb000d07947 */ /* 0x000fea000383ffff */
.L_x_25:
[----:B-1----:R-:W-:-:S04]  /*65a0*/  IMAD.U32 R22, RZ, RZ, UR8 ;  /* 0x00000008ff167e24 */ /* 0x002fc8000f8e00ff */
[----:B------:R1:W3:Y:S03]  /*65b0*/  SYNCS.PHASECHK.TRANS64.TRYWAIT P1, [R22+URZ], R21 ;  /* 0x00000015160075a7 */ /* 0x0002e6000802017f */
[----:B---3--:R-:W-:Y:S05]  /*65c0*/  @!P1 NANOSLEEP.SYNCS 0x989680 ;  /* 0x009896800000995d */ /* 0x008fea0003900000 */
[----:B------:R-:W3:Y:S02]  /*65d0*/  @!P1 SYNCS.PHASECHK.TRANS64 P1, [R22+URZ], R21 ;  /* 0x00000015160095a7 */ /* 0x000ee4000802007f */
[----:B---3--:R-:W-:Y:S05]  /*65e0*/  @!P1 BRA `(.L_x_25) ;  /* 0xfffffffc00ec9947 */ /* 0x008fea000383ffff */
[----:B------:R-:W-:Y:S05]  /*65f0*/  BRA `(.L_x_24) ;  /* 0xffffffb4003c7947 */ /* 0x000fea000383ffff */
.L_x_29:
[----:B0-----:R-:W-:-:S04]  /*6600*/  IMAD.U32 R20, RZ, RZ, UR12 ;  /* 0x0000000cff147e24 */ /* 0x001fc8000f8e00ff */
[----:B------:R0:W1:Y:S03]  /*6610*/  SYNCS.PHASECHK.TRANS64.TRYWAIT P1, [R20+URZ+0x8], R19 ;  /* 0x00000813140075a7 */ /* 0x000066000802017f */
[----:B-1----:R-:W-:Y:S05]  /*6620*/  @!P1 NANOSLEEP.SYNCS 0x989680 ;  /* 0x009896800000995d */ /* 0x002fea0003900000 */
[----:B------:R-:W1:Y:S02]  /*6630*/  @!P1 SYNCS.PHASECHK.TRANS64 P1, [R20+URZ+0x8], R19 ;  /* 0x00000813140095a7 */ /* 0x000e64000802007f */
[----:B-1----:R-:W-:Y:S05]  /*6640*/  @!P1 BRA `(.L_x_29) ;  /* 0xfffffffc00ec9947 */ /* 0x002fea000383ffff */
[----:B------:R-:W-:Y:S05]  /*6650*/  BRA `(.L_x_131) ;  /* 0xffffffb800007947 */ /* 0x000fea000383ffff */
.L_x_96:
[----:B------:R-:W-:Y:S01]  /*6660*/  BSSY B1, `(.L_x_132) ;  /* 0x0000006000017945 */ /* 0x000fe20003800000 */
[----:B------:R-:W-:-:S07]  /*6670*/  IMAD.MOV.U32 R10, RZ, RZ, -0x1 ;  /* 0xffffffffff0a7424 */ /* 0x000fce00078e00ff */
[----:B------:R-:W-:Y:S05]  /*6680*/  WARPSYNC.COLLECTIVE R10, `(.L_x_133) ;  /* 0x000000000a0c7348 */ /* 0x000fea0003c00000 */
[----:B------:R-:W-:Y:S02]  /*6690*/  ELECT P1, UR62, PT ;  /* 0x00000000003e782f */ /* 0x000fe40003820000 */
[----:B------:R-:W-:Y:S01]  /*66a0*/  MOV R10, UR62 ;  /* 0x0000003e000a7c02 */ /* 0x000fe20008000f00 */
[----:B------:R-:W-:Y:S10]  /*66b0*/  ENDCOLLECTIVE ;  /* 0x000000000000791b */ /* 0x000ff40003800000 */
.L_x_133:
[----:B------:R-:W-:Y:S05]  /*66c0*/  BSYNC B1 ;  /* 0x0000000000017941 */ /* 0x000fea0003800000 */
.L_x_132:
[----:B------:R-:W-:Y:S05]  /*66d0*/  BRA `(.L_x_134) ;  /* 0xffffffe400e87947 */ /* 0x000fea000383ffff */
.L_x_99:
[----:B-1----:R1:W2:Y:S02]  /*66e0*/  SYNCS.PHASECHK.TRANS64.TRYWAIT P1, [R20+URZ+0x90], R11 ;  /* 0x0000900b140075a7 */ /* 0x0022a4000802017f */
[----:B--2---:R-:W-:Y:S05]  /*66f0*/  @!P1 NANOSLEEP.SYNCS 0x989680 ;  /* 0x009896800000995d */ /* 0x004fea0003900000 */
[----:B------:R-:W2:Y:S02]  /*6700*/  @!P1 SYNCS.PHASECHK.TRANS64 P1, [R20+URZ+0x90], R11 ;  /* 0x0000900b140095a7 */ /* 0x000ea4000802007f */
[----:B--2---:R-:W-:Y:S05]  /*6710*/  @!P1 BRA `(.L_x_99) ;  /* 0xfffffffc00f09947 */ /* 0x004fea000383ffff */
[----:B------:R-:W-:Y:S05]  /*6720*/  BRA `(.L_x_135) ;  /* 0xffffffe800207947 */ /* 0x000fea000383ffff */
.L_x_108:
[----:B------:R-:W-:Y:S01]  /*6730*/  BSSY B0, `(.L_x_136) ;  /* 0x0000006000007945 */ /* 0x000fe20003800000 */
[----:B------:R-:W-:-:S07]  /*6740*/  IMAD.MOV.U32 R10, RZ, RZ, -0x1 ;  /* 0xffffffffff0a7424 */ /* 0x000fce00078e00ff */
[----:B------:R-:W-:Y:S05]  /*6750*/  WARPSYNC.COLLECTIVE R10, `(.L_x_137) ;  /* 0x000000000a0c7348 */ /* 0x000fea0003c00000 */
[----:B------:R-:W-:Y:S02]  /*6760*/  ELECT P1, UR62, PT ;  /* 0x00000000003e782f */ /* 0x000fe40003820000 */
[----:B------:R-:W-:Y:S01]  /*6770*/  MOV R10, UR62 ;  /* 0x0000003e000a7c02 */ /* 0x000fe20008000f00 */
[----:B------:R-:W-:Y:S10]  /*6780*/  ENDCOLLECTIVE ;  /* 0x000000000000791b */ /* 0x000ff40003800000 */
.L_x_137:
[----:B------:R-:W-:Y:S05]  /*6790*/  BSYNC B0 ;  /* 0x0000000000007941 */ /* 0x000fea0003800000 */
.L_x_136:
[----:B------:R-:W-:Y:S01]  /*67a0*/  PLOP3.LUT P0, PT, P1, PT, PT, 0x80, 0x0 ;  /* 0x000000000000781c */ /* 0x000fe20000f0f070 */
[----:B------:R-:W-:-:S12]  /*67b0*/  BRA `(.L_x_138) ;  /* 0xfffffff000b47947 */ /* 0x000fd8000383ffff */
.L_x_112:
[----:B0-----:R0:W1:Y:S02]  /*67c0*/  SYNCS.PHASECHK.TRANS64.TRYWAIT P0, [R5+URZ], R2 ;  /* 0x00000002050075a7 */ /* 0x001064000800017f */
[----:B-1----:R-:W-:Y:S05]  /*67d0*/  @!P0 NANOSLEEP.SYNCS 0x989680 ;  /* 0x009896800000895d */ /* 0x002fea0003900000 */
[----:B------:R-:W1:Y:S02]  /*67e0*/  @!P0 SYNCS.PHASECHK.TRANS64 P0, [R5+URZ], R2 ;  /* 0x00000002050085a7 */ /* 0x000e64000800007f */
[----:B-1----:R-:W-:Y:S05]  /*67f0*/  @!P0 BRA `(.L_x_112) ;  /* 0xfffffffc00f08947 */ /* 0x002fea000383ffff */
[----:B------:R-:W-:Y:S05]  /*6800*/  BRA `(.L_x_139) ;  /* 0xfffffff000f47947 */ /* 0x000fea000383ffff */
.L_x_113:
[----:B0-----:R0:W1:Y:S02]  /*6810*/  SYNCS.PHASECHK.TRANS64.TRYWAIT P0, [R7+URZ], R4 ;  /* 0x00000004070075a7 */ /* 0x001064000800017f */
[----:B-1----:R-:W-:Y:S05]  /*6820*/  @!P0 NANOSLEEP.SYNCS 0x989680 ;  /* 0x009896800000895d */ /* 0x002fea0003900000 */
[----:B------:R-:W1:Y:S02]  /*6830*/  @!P0 SYNCS.PHASECHK.TRANS64 P0, [R7+URZ], R4 ;  /* 0x00000004070085a7 */ /* 0x000e64000800007f */
[----:B-1----:R-:W-:Y:S05]  /*6840*/  @!P0 BRA `(.L_x_113) ;  /* 0xfffffffc00f08947 */ /* 0x002fea000383ffff */
[----:B------:R-:W-:Y:S05]  /*6850*/  BRA `(.L_x_140) ;  /* 0xfffffff400047947 */ /* 0x000fea000383ffff */
.L_x_114:
[----:B0-----:R0:W1:Y:S02]  /*6860*/  SYNCS.PHASECHK.TRANS64.TRYWAIT P0, [R6+URZ], R5 ;  /* 0x00000005060075a7 */ /* 0x001064000800017f */
[----:B-1----:R-:W-:Y:S05]  /*6870*/  @!P0 NANOSLEEP.SYNCS 0x989680 ;  /* 0x009896800000895d */ /* 0x002fea0003900000 */
[----:B------:R-:W1:Y:S02]  /*6880*/  @!P0 SYNCS.PHASECHK.TRANS64 P0, [R6+URZ], R5 ;  /* 0x00000005060085a7 */ /* 0x000e64000800007f */
[----:B-1----:R-:W-:Y:S05]  /*6890*/  @!P0 BRA `(.L_x_114) ;  /* 0xfffffffc00f08947 */ /* 0x002fea000383ffff */
[----:B------:R-:W-:Y:S05]  /*68a0*/  BRA `(.L_x_141) ;  /* 0xfffffff400147947 */ /* 0x000fea000383ffff */
.L_x_115:
[----:B0-----:R0:W1:Y:S02]  /*68b0*/  SYNCS.PHASECHK.TRANS64.TRYWAIT P0, [R9+URZ], R4 ;  /* 0x00000004090075a7 */ /* 0x001064000800017f */
[----:B-1----:R-:W-:Y:S05]  /*68c0*/  @!P0 NANOSLEEP.SYNCS 0x989680 ;  /* 0x009896800000895d */ /* 0x002fea0003900000 */
[----:B------:R-:W1:Y:S02]  /*68d0*/  @!P0 SYNCS.PHASECHK.TRANS64 P0, [R9+URZ], R4 ;  /* 0x00000004090085a7 */ /* 0x000e64000800007f */
[----:B-1----:R-:W-:Y:S05]  /*68e0*/  @!P0 BRA `(.L_x_115) ;  /* 0xfffffffc00f08947 */ /* 0x002fea000383ffff */
[----:B------:R-:W-:Y:S05]  /*68f0*/  BRA `(.L_x_142) ;  /* 0xfffffff400247947 */ /* 0x000fea000383ffff */
.L_x_116:
[----:B0-----:R0:W1:Y:S02]  /*6900*/  SYNCS.PHASECHK.TRANS64.TRYWAIT P0, [R6+URZ], R5 ;  /* 0x00000005060075a7 */ /* 0x001064000800017f */
[----:B-1----:R-:W-:Y:S05]  /*6910*/  @!P0 NANOSLEEP.SYNCS 0x989680 ;  /* 0x009896800000895d */ /* 0x002fea0003900000 */
[----:B------:R-:W1:Y:S02]  /*6920*/  @!P0 SYNCS.PHASECHK.TRANS64 P0, [R6+URZ], R5 ;  /* 0x00000005060085a7 */ /* 0x000e64000800007f */
[----:B-1----:R-:W-:Y:S05]  /*6930*/  @!P0 BRA `(.L_x_116) ;  /* 0xfffffffc00f08947 */ /* 0x002fea000383ffff */
[----:B------:R-:W-:Y:S05]  /*6940*/  BRA `(.L_x_143) ;  /* 0xfffffff400347947 */ /* 0x000fea000383ffff */
.L_x_117:
[----:B0-----:R0:W1:Y:S02]  /*6950*/  SYNCS.PHASECHK.TRANS64.TRYWAIT P0, [R9+URZ], R4 ;  /* 0x00000004090075a7 */ /* 0x001064000800017f */
[----:B-1----:R-:W-:Y:S05]  /*6960*/  @!P0 NANOSLEEP.SYNCS 0x989680 ;  /* 0x009896800000895d */ /* 0x002fea0003900000 */
[----:B------:R-:W1:Y:S02]  /*6970*/  @!P0 SYNCS.PHASECHK.TRANS64 P0, [R9+URZ], R4 ;  /* 0x00000004090085a7 */ /* 0x000e64000800007f */
[----:B-1----:R-:W-:Y:S05]  /*6980*/  @!P0 BRA `(.L_x_117) ;  /* 0xfffffffc00f08947 */ /* 0x002fea000383ffff */
[----:B------:R-:W-:Y:S05]  /*6990*/  BRA `(.L_x_144) ;  /* 0xfffffff400447947 */ /* 0x000fea000383ffff */
.L_x_118:
[----:B0-----:R0:W1:Y:S02]  /*69a0*/  SYNCS.PHASECHK.TRANS64.TRYWAIT P0, [R6+URZ], R5 ;  /* 0x00000005060075a7 */ /* 0x001064000800017f */
[----:B-1----:R-:W-:Y:S05]  /*69b0*/  @!P0 NANOSLEEP.SYNCS 0x989680 ;  /* 0x009896800000895d */ /* 0x002fea0003900000 */
[----:B------:R-:W1:Y:S02]  /*69c0*/  @!P0 SYNCS.PHASECHK.TRANS64 P0, [R6+URZ], R5 ;  /* 0x00000005060085a7 */ /* 0x000e64000800007f */
[----:B-1----:R-:W-:Y:S05]  /*69d0*/  @!P0 BRA `(.L_x_118) ;  /* 0xfffffffc00f08947 */ /* 0x002fea000383ffff */
[----:B------:R-:W-:Y:S05]  /*69e0*/  BRA `(.L_x_145) ;  /* 0xfffffff400547947 */ /* 0x000fea000383ffff */
.L_x_119:
[----:B0-----:R0:W1:Y:S02]  /*69f0*/  SYNCS.PHASECHK.TRANS64.TRYWAIT P0, [R9+URZ], R4 ;  /* 0x00000004090075a7 */ /* 0x001064000800017f */
[----:B-1----:R-:W-:Y:S05]  /*6a00*/  @!P0 NANOSLEEP.SYNCS 0x989680 ;  /* 0x009896800000895d */ /* 0x002fea0003900000 */
[----:B------:R-:W1:Y:S02]  /*6a10*/  @!P0 SYNCS.PHASECHK.TRANS64 P0, [R9+URZ], R4 ;  /* 0x00000004090085a7 */ /* 0x000e64000800007f */
[----:B-1----:R-:W-:Y:S05]  /*6a20*/  @!P0 BRA `(.L_x_119) ;  /* 0xfffffffc00f08947 */ /* 0x002fea000383ffff */
[----:B------:R-:W-:Y:S05]  /*6a30*/  BRA `(.L_x_146) ;  /* 0xfffffff400647947 */ /* 0x000fea000383ffff */
.L_x_120:
[----:B0-----:R0:W1:Y:S02]  /*6a40*/  SYNCS.PHASECHK.TRANS64.TRYWAIT P0, [R6+URZ], R5 ;  /* 0x00000005060075a7 */ /* 0x001064000800017f */
[----:B-1----:R-:W-:Y:S05]  /*6a50*/  @!P0 NANOSLEEP.SYNCS 0x989680 ;  /* 0x009896800000895d */ /* 0x002fea0003900000 */
[----:B------:R-:W1:Y:S02]  /*6a60*/  @!P0 SYNCS.PHASECHK.TRANS64 P0, [R6+URZ], R5 ;  /* 0x00000005060085a7 */ /* 0x000e64000800007f */
[----:B-1----:R-:W-:Y:S05]  /*6a70*/  @!P0 BRA `(.L_x_120) ;  /* 0xfffffffc00f08947 */ /* 0x002fea000383ffff */
[----:B------:R-:W-:Y:S05]  /*6a80*/  BRA `(.L_x_147) ;  /* 0xfffffff400747947 */ /* 0x000fea000383ffff */
.L_x_121:
[----:B0-----:R0:W1:Y:S02]  /*6a90*/  SYNCS.PHASECHK.TRANS64.TRYWAIT P0, [R9+URZ], R4 ;  /* 0x00000004090075a7 */ /* 0x001064000800017f */
[----:B-1----:R-:W-:Y:S05]  /*6aa0*/  @!P0 NANOSLEEP.SYNCS 0x989680 ;  /* 0x009896800000895d */ /* 0x002fea0003900000 */
[----:B------:R-:W1:Y:S02]  /*6ab0*/  @!P0 SYNCS.PHASECHK.TRANS64 P0, [R9+URZ], R4 ;  /* 0x00000004090085a7 */ /* 0x000e64000800007f */
[----:B-1----:R-:W-:Y:S05]  /*6ac0*/  @!P0 BRA `(.L_x_121) ;  /* 0xfffffffc00f08947 */ /* 0x002fea000383ffff */
[----:B------:R-:W-:Y:S05]  /*6ad0*/  BRA `(.L_x_148) ;  /* 0xfffffff400847947 */ /* 0x000fea000383ffff */
.L_x_122:
[----:B0-----:R0:W1:Y:S02]  /*6ae0*/  SYNCS.PHASECHK.TRANS64.TRYWAIT P0, [R6+URZ], R5 ;  /* 0x00000005060075a7 */ /* 0x001064000800017f */
[----:B-1----:R-:W-:Y:S05]  /*6af0*/  @!P0 NANOSLEEP.SYNCS 0x989680 ;  /* 0x009896800000895d */ /* 0x002fea0003900000 */
[----:B------:R-:W1:Y:S02]  /*6b00*/  @!P0 SYNCS.PHASECHK.TRANS64 P0, [R6+URZ], R5 ;  /* 0x00000005060085a7 */ /* 0x000e64000800007f */
[----:B-1----:R-:W-:Y:S05]  /*6b10*/  @!P0 BRA `(.L_x_122) ;  /* 0xfffffffc00f08947 */ /* 0x002fea000383ffff */
[----:B------:R-:W-:Y:S05]  /*6b20*/  BRA `(.L_x_149) ;  /* 0xfffffff400947947 */ /* 0x000fea000383ffff */
.L_x_123:
[----:B0-----:R0:W1:Y:S02]  /*6b30*/  SYNCS.PHASECHK.TRANS64.TRYWAIT P0, [R9+URZ], R4 ;  /* 0x00000004090075a7 */ /* 0x001064000800017f */
[----:B-1----:R-:W-:Y:S05]  /*6b40*/  @!P0 NANOSLEEP.SYNCS 0x989680 ;  /* 0x009896800000895d */ /* 0x002fea0003900000 */
[----:B------:R-:W1:Y:S02]  /*6b50*/  @!P0 SYNCS.PHASECHK.TRANS64 P0, [R9+URZ], R4 ;  /* 0x00000004090085a7 */ /* 0x000e64000800007f */
[----:B-1----:R-:W-:Y:S05]  /*6b60*/  @!P0 BRA `(.L_x_123) ;  /* 0xfffffffc00f08947 */ /* 0x002fea000383ffff */
[----:B------:R-:W-:Y:S05]  /*6b70*/  BRA `(.L_x_150) ;  /* 0xfffffff400a47947 */ /* 0x000fea000383ffff */
.L_x_124:
[----:B0-----:R0:W1:Y:S02]  /*6b80*/  SYNCS.PHASECHK.TRANS64.TRYWAIT P0, [R6+URZ], R5 ;  /* 0x00000005060075a7 */ /* 0x001064000800017f */
[----:B-1----:R-:W-:Y:S05]  /*6b90*/  @!P0 NANOSLEEP.SYNCS 0x989680 ;  /* 0x009896800000895d */ /* 0x002fea0003900000 */
[----:B------:R-:W1:Y:S02]  /*6ba0*/  @!P0 SYNCS.PHASECHK.TRANS64 P0, [R6+URZ], R5 ;  /* 0x00000005060085a7 */ /* 0x000e64000800007f */
[----:B-1----:R-:W-:Y:S05]  /*6bb0*/  @!P0 BRA `(.L_x_124) ;  /* 0xfffffffc00f08947 */ /* 0x002fea000383ffff */
[----:B------:R-:W-:Y:S05]  /*6bc0*/  BRA `(.L_x_151) ;  /* 0xfffffff400b47947 */ /* 0x000fea000383ffff */
.L_x_125:
[----:B0-----:R0:W1:Y:S02]  /*6bd0*/  SYNCS.PHASECHK.TRANS64.TRYWAIT P0, [R9+URZ], R4 ;  /* 0x00000004090075a7 */ /* 0x001064000800017f */
[----:B-1----:R-:W-:Y:S05]  /*6be0*/  @!P0 NANOSLEEP.SYNCS 0x989680 ;  /* 0x009896800000895d */ /* 0x002fea0003900000 */
[----:B------:R-:W1:Y:S02]  /*6bf0*/  @!P0 SYNCS.PHASECHK.TRANS64 P0, [R9+URZ], R4 ;  /* 0x00000004090085a7 */ /* 0x000e64000800007f */
[----:B-1----:R-:W-:Y:S05]  /*6c00*/  @!P0 BRA `(.L_x_125) ;  /* 0xfffffffc00f08947 */ /* 0x002fea000383ffff */
[----:B------:R-:W-:Y:S05]  /*6c10*/  BRA `(.L_x_152) ;  /* 0xfffffff400c47947 */ /* 0x000fea000383ffff */
.L_x_126:
[----:B0-----:R0:W1:Y:S02]  /*6c20*/  SYNCS.PHASECHK.TRANS64.TRYWAIT P0, [R6+URZ], R5 ;  /* 0x00000005060075a7 */ /* 0x001064000800017f */
[----:B-1----:R-:W-:Y:S05]  /*6c30*/  @!P0 NANOSLEEP.SYNCS 0x989680 ;  /* 0x009896800000895d */ /* 0x002fea0003900000 */
[----:B------:R-:W1:Y:S02]  /*6c40*/  @!P0 SYNCS.PHASECHK.TRANS64 P0, [R6+URZ], R5 ;  /* 0x00000005060085a7 */ /* 0x000e64000800007f */
[----:B-1----:R-:W-:Y:S05]  /*6c50*/  @!P0 BRA `(.L_x_126) ;  /* 0xfffffffc00f08947 */ /* 0x002fea000383ffff */
[----:B------:R-:W-:Y:S05]  /*6c60*/  BRA `(.L_x_153) ;  /* 0xfffffff400d47947 */ /* 0x000fea000383ffff */
.L_x_127:
[----:B0-----:R0:W1:Y:S02]  /*6c70*/  SYNCS.PHASECHK.TRANS64.TRYWAIT P0, [R9+URZ], R4 ;  /* 0x00000004090075a7 */ /* 0x001064000800017f */
[----:B-1----:R-:W-:Y:S05]  /*6c80*/  @!P0 NANOSLEEP.SYNCS 0x989680 ;  /* 0x009896800000895d */ /* 0x002fea0003900000 */
[----:B------:R-:W1:Y:S02]  /*6c90*/  @!P0 SYNCS.PHASECHK.TRANS64 P0, [R9+URZ], R4 ;  /* 0x00000004090085a7 */ /* 0x000e64000800007f */
[----:B-1----:R-:W-:Y:S05]  /*6ca0*/  @!P0 BRA `(.L_x_127) ;  /* 0xfffffffc00f08947 */ /* 0x002fea000383ffff */
[----:B------:R-:W-:Y:S05]  /*6cb0*/  BRA `(.L_x_154) ;  /* 0xfffffff400e47947 */ /* 0x000fea000383ffff */
.L_x_128:
[----:B0-----:R0:W1:Y:S02]  /*6cc0*/  SYNCS.PHASECHK.TRANS64.TRYWAIT P0, [R6+URZ], R5 ;  /* 0x00000005060075a7 */ /* 0x001064000800017f */
[----:B-1----:R-:W-:Y:S05]  /*6cd0*/  @!P0 NANOSLEEP.SYNCS 0x989680 ;  /* 0x009896800000895d */ /* 0x002fea0003900000 */
[----:B------:R-:W1:Y:S02]  /*6ce0*/  @!P0 SYNCS.PHASECHK.TRANS64 P0, [R6+URZ], R5 ;  /* 0x00000005060085a7 */ /* 0x000e64000800007f */
[----:B-1----:R-:W-:Y:S05]  /*6cf0*/  @!P0 BRA `(.L_x_128) ;  /* 0xfffffffc00f08947 */ /* 0x002fea000383ffff */
[----:B------:R-:W-:Y:S05]  /*6d00*/  BRA `(.L_x_155) ;  /* 0xfffffff400ec7947 */ /* 0x000fea000383ffff */
.L_x_156:
[----:B------:R-:W-:-:S00]  /*6d10*/  BRA `(.L_x_156) ;  /* 0xfffffffc00fc7947 */ /* 0x000fc0000383ffff */
[----:B------:R-:W-:-:S00]  /*6d20*/  NOP ;  /* 0x0000000000007918 */ /* 0x000fc00000000000 */
        /* <DEDUP_REMOVED lines=13> */
.L_x_157:


//--------------------- .nv.shared._ZN7cutlass13device_kernelINS_4gemm6kernel13GemmUniversalIN4cute5tupleIJiiiiEEENS1_10collective13CollectiveMmaINS1_40MainloopSm90TmaGmmaWarpSpecializedSparseILi18ENS5_IJNS4_1CILi1EEENSA_ILi2EEESB_EEENS1_32KernelTmaWarpSpecializedPingpongEEENS5_IJNSA_ILi64EEESG_SG_EEENS_10bfloat16_tENS5_IJNS4_6LayoutINS5_IJiNS5_IJSC_iEEEiEEENS5_IJlNS5_IJSB_SC_EEElEEEEENSJ_INS5_IJNS5_IJNS5_IJNSA_ILi8EEESC_NSA_ILi4EEEEEEiEEENS5_IJNS5_IJNSA_ILi16EEESC_SC_EEEiEEEiEEENS5_IJNS5_IJNS5_IJSG_ST_NSA_ILi1024EEEEEENSA_ILi4096EEEEEENS5_IJNS5_IJSB_NSA_ILi512EEENSA_ILi32EEEEEElEEElEEEEEEEESI_NS5_IJlSB_lEEENS4_8TiledMMAINS4_8MMA_AtomIJNS4_4SM904GMMA6SPARSE28GMMA_64x64x32_F32BF16BF16_SSILNS1C_5MajorE0ELS1F_0ELNS1C_7ScaleInE1ELS1G_1ELNS1C_9SparseSelE0EEEEEENSJ_INS5_IJSB_SB_SB_EEENS5_IJNSA_ILi0EEES1L_S1L_EEEEENS5_IJNS4_10UnderscoreES1O_S1O_EEEEENS4_23SM90_TMA_LOAD_MULTICASTENS4_14ComposedLayoutINS4_7SwizzleILi2ELi4ELi3EEENS4_25smem_sparse_ptr_flag_bitsILi2ELi16EEENSJ_INS5_IJNS5_IJSB_SP_EEENS5_IJSC_S12_EEEEEENS5_IJNS5_IJS1L_SG_EEESM_EEEEEEEvNS4_8identityENS4_13SM90_TMA_LOADENS1S_INS1T_ILi3ELi4ELi3EEENS4_18smem_ptr_flag_bitsILi16EEENSJ_INS5_IJSP_SG_EEENS5_IJSG_SB_EEEEEEEvS24_EENS_8epilogue10collective6detail29Sm90TmaWarpSpecializedAdapterINS2F_15DefaultEpilogueIfNS5_IJSB_llEEES2J_NS2E_6thread17LinearCombinationIfLi1EffLNS2K_9ScaleType4KindE0ELNS_15FloatRoundStyleE2EfEENS1_15EpilogueDefaultEEEEEvvEEEEvNT_6ParamsE --------------------------
	.section	.nv.shared._ZN7cutlass13device_kernelINS_4gemm6kernel13GemmUniversalIN4cute5tupleIJiiiiEEENS1_10collective13CollectiveMmaINS1_40MainloopSm90TmaGmmaWarpSpecializedSparseILi18ENS5_IJNS4_1CILi1EEENSA_ILi2EEESB_EEENS1_32KernelTmaWarpSpecializedPingpongEEENS5_IJNSA_ILi64EEESG_SG_EEENS_10bfloat16_tENS5_IJNS4_6LayoutINS5_IJiNS5_IJSC_iEEEiEEENS5_IJlNS5_IJSB_SC_EEElEEEEENSJ_INS5_IJNS5_IJNS5_IJNSA_ILi8EEESC_NSA_ILi4EEEEEEiEEENS5_IJNS5_IJNSA_ILi16EEESC_SC_EEEiEEEiEEENS5_IJNS5_IJNS5_IJSG_ST_NSA_ILi1024EEEEEENSA_ILi4096EEEEEENS5_IJNS5_IJSB_NSA_ILi512EEENSA_ILi32EEEEEElEEElEEEEEEEESI_NS5_IJlSB_lEEENS4_8TiledMMAINS4_8MMA_AtomIJNS4_4SM904GMMA6SPARSE28GMMA_64x64x32_F32BF16BF16_SSILNS1C_5MajorE0ELS1F_0ELNS1C_7ScaleInE1ELS1G_1ELNS1C_9SparseSelE0EEEEEENSJ_INS5_IJSB_SB_SB_EEENS5_IJNSA_ILi0EEES1L_S1L_EEEEENS5_IJNS4_10UnderscoreES1O_S1O_EEEEENS4_23SM90_TMA_LOAD_MULTICASTENS4_14ComposedLayoutINS4_7SwizzleILi2ELi4ELi3EEENS4_25smem_sparse_ptr_flag_bitsILi2ELi16EEENSJ_INS5_IJNS5_IJSB_SP_EEENS5_IJSC_S12_EEEEEENS5_IJNS5_IJS1L_SG_EEESM_EEEEEEEvNS4_8identityENS4_13SM90_TMA_LOADENS1S_INS1T_ILi3ELi4ELi3EEENS4_18smem_ptr_flag_bitsILi16EEENSJ_INS5_IJSP_SG_EEENS5_IJSG_SB_EEEEEEEvS24_EENS_8epilogue10collective6detail29Sm90TmaWarpSpecializedAdapterINS2F_15DefaultEpilogueIfNS5_IJSB_llEEES2J_NS2E_6thread17LinearCombinationIfLi1EffLNS2K_9ScaleType4KindE0ELNS_15FloatRoundStyleE2EfEENS1_15EpilogueDefaultEEEEEvvEEEEvNT_6ParamsE,"aw",@nobits
	.sectionflags	@""
	.align	16
	.zero		1024


//--------------------- .nv.shared.reserved.0     --------------------------
	.section	.nv.shared.reserved.0,"aw",@nobits
	.weak		__nv_reservedSMEM_offset_0_alias
	.size		__nv_reservedSMEM_offset_0_alias, 0, 0
	.other		__nv_reservedSMEM_offset_0_alias,@"STO_CUDA_RESERVED_SHARED STV_DEFAULT"
__nv_reservedSMEM_offset_0_alias:
	.zero		0


//--------------------- .nv.global                --------------------------
	.section	.nv.global,"aw",@nobits
.nv.global:
	.type		_ZN39_INTERNAL_049f382c_4_k_cu_3d4084c7_27114cute1_E,@object
	.size		_ZN39_INTERNAL_049f382c_4_k_cu_3d4084c7_27114cute1_E,(_ZN39_INTERNAL_049f382c_4_k_cu_3d4084c7_27114cuda3std3__45__cpo6cbeginE - _ZN39_INTERNAL_049f382c_4_k_cu_3d4084c7_27114cute1_E)
_ZN39_INTERNAL_049f382c_4_k_cu_3d4084c7_27114cute1_E:
	.zero		1
	.type		_ZN39_INTERNAL_049f382c_4_k_cu_3d4084c7_27114cuda3std3__45__cpo6cbeginE,@object
	.size		_ZN39_INTERNAL_049f382c_4_k_cu_3d4084c7_27114cuda3std3__45__cpo6cbeginE,(_ZN39_INTERNAL_049f382c_4_k_cu_3d4084c7_27114cuda3std3__48in_placeE - _ZN39_INTERNAL_049f382c_4_k_cu_3d4084c7_27114cuda3std3__45__cpo6cbeginE)
_ZN39_INTERNAL_049f382c_4_k_cu_3d4084c7_27114cuda3std3__45__cpo6cbeginE:
	.zero		1
	.type		_ZN39_INTERNAL_049f382c_4_k_cu_3d4084c7_27114cuda3std3__48in_placeE,@object
	.size		_ZN39_INTERNAL_049f382c_4_k_cu_3d4084c7_27114cuda3std3__48in_placeE,(_ZN39_INTERNAL_049f382c_4_k_cu_3d4084c7_27114cuda3std6ranges3__45__cpo9iter_moveE - _ZN39_INTERNAL_049f382c_4_k_cu_3d4084c7_27114cuda3std3__48in_placeE)
_ZN39_INTERNAL_049f382c_4_k_cu_3d4084c7_27114cuda3std3__48in_placeE:
	.zero		1
	.type		_ZN39_INTERNAL_049f382c_4_k_cu_3d4084c7_27114cuda3std6ranges3__45__cpo9iter_moveE,@object
	.size		_ZN39_INTERNAL_049f382c_4_k_cu_3d4084c7_27114cuda3std6ranges3__45__cpo9iter_moveE,(_ZN39_INTERNAL_049f382c_4_k_cu_3d4084c7_27114cuda3std3__45__cpo5beginE - _ZN39_INTERNAL_049f382c_4_k_cu_3d4084c7_27114cuda3std6ranges3__45__cpo9iter_moveE)
_ZN39_INTERNAL_049f382c_4_k_cu_3d4084c7_27114cuda3std6ranges3__45__cpo9iter_moveE:
	.zero		1
	.type		_ZN39_INTERNAL_049f382c_4_k_cu_3d4084c7_27114cuda3std3__45__cpo5beginE,@object
	.size		_ZN39_INTERNAL_049f382c_4_k_cu_3d4084c7_27114cuda3std3__45__cpo5beginE,(_ZN39_INTERNAL_049f382c_4_k_cu_3d4084c7_27114cuda3std3__441_GLOBAL__N__049f382c_4_k_cu_3d4084c7_27116ignoreE - _ZN39_INTERNAL_049f382c_4_k_cu_3d4084c7_27114cuda3std3__45__cpo5beginE)
_ZN39_INTERNAL_049f382c_4_k_cu_3d4084c7_27114cuda3std3__45__cpo5beginE:
	.zero		1
	.type		_ZN39_INTERNAL_049f382c_4_k_cu_3d4084c7_27114cuda3std3__441_GLOBAL__N__049f382c_4_k_cu_3d4084c7_27116ignoreE,@object
	.size		_ZN39_INTERNAL_049f382c_4_k_cu_3d4084c7_27114cuda3std3__441_GLOBAL__N__049f382c_4_k_cu_3d4084c7_27116ignoreE,(_ZN39_INTERNAL_049f382c_4_k_cu_3d4084c7_27114cute7productE - _ZN39_INTERNAL_049f382c_4_k_cu_3d4084c7_27114cuda3std3__441_GLOBAL__N__049f382c_4_k_cu_3d4084c7_27116ignoreE)
_ZN39_INTERNAL_049f382c_4_k_cu_3d4084c7_27114cuda3std3__441_GLOBAL__N__049f382c_4_k_cu_3d4084c7_27116ignoreE:
	.zero		1
	.type		_ZN39_INTERNAL_049f382c_4_k_cu_3d4084c7_27114cute7productE,@object
	.size		_ZN39_INTERNAL_049f382c_4_k_cu_3d4084c7_27114cute7productE,(_ZN39_INTERNAL_049f382c_4_k_cu_3d4084c7_27114cuda3std3__45__cpo3endE - _ZN39_INTERNAL_049f382c_4_k_cu_3d4084c7_27114cute7productE)
_ZN39_INTERNAL_049f382c_4_k_cu_3d4084c7_27114cute7productE:
	.zero		1
	.type		_ZN39_INTERNAL_049f382c_4_k_cu_3d4084c7_27114cuda3std3__45__cpo3endE,@object
	.size		_ZN39_INTERNAL_049f382c_4_k_cu_3d4084c7_27114cuda3std3__45__cpo3endE,(_ZN39_INTERNAL_049f382c_4_k_cu_3d4084c7_27114cuda3std3__419piecewise_constructE - _ZN39_INTERNAL_049f382c_4_k_cu_3d4084c7_27114cuda3std3__45__cpo3endE)
_ZN39_INTERNAL_049f382c_4_k_cu_3d4084c7_27114cuda3std3__45__cpo3endE:
	.zero		1
	.type		_ZN39_INTERNAL_049f382c_4_k_cu_3d4084c7_27114cuda3std3__419piecewise_constructE,@object
	.size		_ZN39_INTERNAL_049f382c_4_k_cu_3d4084c7_27114cuda3std3__419piecewise_constructE,(_ZN39_INTERNAL_049f382c_4_k_cu_3d4084c7_27114cuda3std3__45__cpo4cendE - _ZN39_INTERNAL_049f382c_4_k_cu_3d4084c7_27114cuda3std3__419piecewise_constructE)
_ZN39_INTERNAL_049f382c_4_k_cu_3d4084c7_27114cuda3std3__419piecewise_constructE:
	.zero		1
	.type		_ZN39_INTERNAL_049f382c_4_k_cu_3d4084c7_27114cuda3std3__45__cpo4cendE,@object
	.size		_ZN39_INTERNAL_049f382c_4_k_cu_3d4084c7_27114cuda3std3__45__cpo4cendE,(_ZN39_INTERNAL_049f382c_4_k_cu_3d4084c7_27114cuda3std6ranges3__45__cpo4swapE - _ZN39_INTERNAL_049f382c_4_k_cu_3d4084c7_27114cuda3std3__45__cpo4cendE)
_ZN39_INTERNAL_049f382c_4_k_cu_3d4084c7_27114cuda3std3__45__cpo4cendE:
	.zero		1
	.type		_ZN39_INTERNAL_049f382c_4_k_cu_3d4084c7_27114cuda3std6ranges3__45__cpo4swapE,@object
	.size		_ZN39_INTERNAL_049f382c_4_k_cu_3d4084c7_27114cuda3std6ranges3__45__cpo4swapE,(.L_7 - _ZN39_INTERNAL_049f382c_4_k_cu_3d4084c7_27114cuda3std6ranges3__45__cpo4swapE)
_ZN39_INTERNAL_049f382c_4_k_cu_3d4084c7_27114cuda3std6ranges3__45__cpo4swapE:
	.zero		1
.L_7:


//--------------------- .nv.constant0._ZN7cutlass13device_kernelINS_4gemm6kernel13GemmUniversalIN4cute5tupleIJiiiiEEENS1_10collective13CollectiveMmaINS1_40MainloopSm90TmaGmmaWarpSpecializedSparseILi18ENS5_IJNS4_1CILi1EEENSA_ILi2EEESB_EEENS1_32KernelTmaWarpSpecializedPingpongEEENS5_IJNSA_ILi64EEESG_SG_EEENS_10bfloat16_tENS5_IJNS4_6LayoutINS5_IJiNS5_IJSC_iEEEiEEENS5_IJlNS5_IJSB_SC_EEElEEEEENSJ_INS5_IJNS5_IJNS5_IJNSA_ILi8EEESC_NSA_ILi4EEEEEEiEEENS5_IJNS5_IJNSA_ILi16EEESC_SC_EEEiEEEiEEENS5_IJNS5_IJNS5_IJSG_ST_NSA_ILi1024EEEEEENSA_ILi4096EEEEEENS5_IJNS5_IJSB_NSA_ILi512EEENSA_ILi32EEEEEElEEElEEEEEEEESI_NS5_IJlSB_lEEENS4_8TiledMMAINS4_8MMA_AtomIJNS4_4SM904GMMA6SPARSE28GMMA_64x64x32_F32BF16BF16_SSILNS1C_5MajorE0ELS1F_0ELNS1C_7ScaleInE1ELS1G_1ELNS1C_9SparseSelE0EEEEEENSJ_INS5_IJSB_SB_SB_EEENS5_IJNSA_ILi0EEES1L_S1L_EEEEENS5_IJNS4_10UnderscoreES1O_S1O_EEEEENS4_23SM90_TMA_LOAD_MULTICASTENS4_14ComposedLayoutINS4_7SwizzleILi2ELi4ELi3EEENS4_25smem_sparse_ptr_flag_bitsILi2ELi16EEENSJ_INS5_IJNS5_IJSB_SP_EEENS5_IJSC_S12_EEEEEENS5_IJNS5_IJS1L_SG_EEESM_EEEEEEEvNS4_8identityENS4_13SM90_TMA_LOADENS1S_INS1T_ILi3ELi4ELi3EEENS4_18smem_ptr_flag_bitsILi16EEENSJ_INS5_IJSP_SG_EEENS5_IJSG_SB_EEEEEEEvS24_EENS_8epilogue10collective6detail29Sm90TmaWarpSpecializedAdapterINS2F_15DefaultEpilogueIfNS5_IJSB_llEEES2J_NS2E_6thread17LinearCombinationIfLi1EffLNS2K_9ScaleType4KindE0ELNS_15FloatRoundStyleE2EfEENS1_15EpilogueDefaultEEEEEvvEEEEvNT_6ParamsE --------------------------
	.section	.nv.constant0._ZN7cutlass13device_kernelINS_4gemm6kernel13GemmUniversalIN4cute5tupleIJiiiiEEENS1_10collective13CollectiveMmaINS1_40MainloopSm90TmaGmmaWarpSpecializedSparseILi18ENS5_IJNS4_1CILi1EEENSA_ILi2EEESB_EEENS1_32KernelTmaWarpSpecializedPingpongEEENS5_IJNSA_ILi64EEESG_SG_EEENS_10bfloat16_tENS5_IJNS4_6LayoutINS5_IJiNS5_IJSC_iEEEiEEENS5_IJlNS5_IJSB_SC_EEElEEEEENSJ_INS5_IJNS5_IJNS5_IJNSA_ILi8EEESC_NSA_ILi4EEEEEEiEEENS5_IJNS5_IJNSA_ILi16EEESC_SC_EEEiEEEiEEENS5_IJNS5_IJNS5_IJSG_ST_NSA_ILi1024EEEEEENSA_ILi4096EEEEEENS5_IJNS5_IJSB_NSA_ILi512EEENSA_ILi32EEEEEElEEElEEEEEEEESI_NS5_IJlSB_lEEENS4_8TiledMMAINS4_8MMA_AtomIJNS4_4SM904GMMA6SPARSE28GMMA_64x64x32_F32BF16BF16_SSILNS1C_5MajorE0ELS1F_0ELNS1C_7ScaleInE1ELS1G_1ELNS1C_9SparseSelE0EEEEEENSJ_INS5_IJSB_SB_SB_EEENS5_IJNSA_ILi0EEES1L_S1L_EEEEENS5_IJNS4_10UnderscoreES1O_S1O_EEEEENS4_23SM90_TMA_LOAD_MULTICASTENS4_14ComposedLayoutINS4_7SwizzleILi2ELi4ELi3EEENS4_25smem_sparse_ptr_flag_bitsILi2ELi16EEENSJ_INS5_IJNS5_IJSB_SP_EEENS5_IJSC_S12_EEEEEENS5_IJNS5_IJS1L_SG_EEESM_EEEEEEEvNS4_8identityENS4_13SM90_TMA_LOADENS1S_INS1T_ILi3ELi4ELi3EEENS4_18smem_ptr_flag_bitsILi16EEENSJ_INS5_IJSP_SG_EEENS5_IJSG_SB_EEEEEEEvS24_EENS_8epilogue10collective6detail29Sm90TmaWarpSpecializedAdapterINS2F_15DefaultEpilogueIfNS5_IJSB_llEEES2J_NS2E_6thread17LinearCombinationIfLi1EffLNS2K_9ScaleType4KindE0ELNS_15FloatRoundStyleE2EfEENS1_15EpilogueDefaultEEEEEvvEEEEvNT_6ParamsE,"a",@progbits
	.sectionflags	@""
	.align	4
.nv.constant0._ZN7cutlass13device_kernelINS_4gemm6kernel13GemmUniversalIN4cute5tupleIJiiiiEEENS1_10collective13CollectiveMmaINS1_40MainloopSm90TmaGmmaWarpSpecializedSparseILi18ENS5_IJNS4_1CILi1EEENSA_ILi2EEESB_EEENS1_32KernelTmaWarpSpecializedPingpongEEENS5_IJNSA_ILi64EEESG_SG_EEENS_10bfloat16_tENS5_IJNS4_6LayoutINS5_IJiNS5_IJSC_iEEEiEEENS5_IJlNS5_IJSB_SC_EEElEEEEENSJ_INS5_IJNS5_IJNS5_IJNSA_ILi8EEESC_NSA_ILi4EEEEEEiEEENS5_IJNS5_IJNSA_ILi16EEESC_SC_EEEiEEEiEEENS5_IJNS5_IJNS5_IJSG_ST_NSA_ILi1024EEEEEENSA_ILi4096EEEEEENS5_IJNS5_IJSB_NSA_ILi512EEENSA_ILi32EEEEEElEEElEEEEEEEESI_NS5_IJlSB_lEEENS4_8TiledMMAINS4_8MMA_AtomIJNS4_4SM904GMMA6SPARSE28GMMA_64x64x32_F32BF16BF16_SSILNS1C_5MajorE0ELS1F_0ELNS1C_7ScaleInE1ELS1G_1ELNS1C_9SparseSelE0EEEEEENSJ_INS5_IJSB_SB_SB_EEENS5_IJNSA_ILi0EEES1L_S1L_EEEEENS5_IJNS4_10UnderscoreES1O_S1O_EEEEENS4_23SM90_TMA_LOAD_MULTICASTENS4_14ComposedLayoutINS4_7SwizzleILi2ELi4ELi3EEENS4_25smem_sparse_ptr_flag_bitsILi2ELi16EEENSJ_INS5_IJNS5_IJSB_SP_EEENS5_IJSC_S12_EEEEEENS5_IJNS5_IJS1L_SG_EEESM_EEEEEEEvNS4_8identityENS4_13SM90_TMA_LOADENS1S_INS1T_ILi3ELi4ELi3EEENS4_18smem_ptr_flag_bitsILi16EEENSJ_INS5_IJSP_SG_EEENS5_IJSG_SB_EEEEEEEvS24_EENS_8epilogue10collective6detail29Sm90TmaWarpSpecializedAdapterINS2F_15DefaultEpilogueIfNS5_IJSB_llEEES2J_NS2E_6thread17LinearCombinationIfLi1EffLNS2K_9ScaleType4KindE0ELNS_15FloatRoundStyleE2EfEENS1_15EpilogueDefaultEEEEEvvEEEEvNT_6ParamsE:
	.zero		1920


//--------------------- SYMBOLS --------------------------

	.type		.nv.reservedSmem.offset0,@object
	.size		.nv.reservedSmem.offset0,0x4
